// auto-generated by cutlass_sweep.gemm — config: {"arch": "sm_100", "cluster_m": 1, "cluster_n": 1, "dtype": "e5m2", "dtype_b": "e5m2", "layout": "nt", "stages": 0, "tile_k": 64, "tile_m": 128, "tile_n": 256}
#include "cutlass/cutlass.h"
#include "cutlass/gemm/collective/collective_builder.hpp"
#include "cutlass/gemm/device/gemm_universal_adapter.h"
#include "cutlass/gemm/kernel/gemm_universal.hpp"
#include "cutlass/epilogue/collective/collective_builder.hpp"

using ElemA = cutlass::float_e5m2_t;
using ElemB = cutlass::float_e5m2_t;
using ElemCD = cutlass::float_e5m2_t;
using Acc  = float;
using TileShape    = cute::Shape<cute::_128, cute::_256, cute::_64>;
using ClusterShape = cute::Shape<cute::_1, cute::_1, cute::_1>;

using CollectiveEpilogue = typename cutlass::epilogue::collective::CollectiveBuilder<
    cutlass::arch::Sm100, cutlass::arch::OpClassTensorOp,
    TileShape, ClusterShape,
    cutlass::epilogue::collective::EpilogueTileAuto,
    Acc, Acc,
    ElemCD, cutlass::layout::RowMajor, 128 / cutlass::sizeof_bits<ElemCD>::value,
    ElemCD, cutlass::layout::RowMajor, 128 / cutlass::sizeof_bits<ElemCD>::value,
    cutlass::epilogue::collective::EpilogueScheduleAuto
  >::CollectiveOp;

using CollectiveMainloop = typename cutlass::gemm::collective::CollectiveBuilder<
    cutlass::arch::Sm100, cutlass::arch::OpClassTensorOp,
    ElemA, cutlass::layout::RowMajor, 128 / cutlass::sizeof_bits<ElemA>::value,
    ElemB, cutlass::layout::ColumnMajor, 128 / cutlass::sizeof_bits<ElemB>::value,
    Acc,
    TileShape, ClusterShape,
    cutlass::gemm::collective::StageCountAutoCarveout<static_cast<int>(sizeof(typename CollectiveEpilogue::SharedStorage))>,
    cutlass::gemm::collective::KernelScheduleAuto
  >::CollectiveOp;

using GemmKernel = cutlass::gemm::kernel::GemmUniversal<
    cute::Shape<int,int,int,int>,
    CollectiveMainloop,
    CollectiveEpilogue
>;
using Gemm = cutlass::gemm::device::GemmUniversalAdapter<GemmKernel>;

// Force the device kernel symbol into the cubin without needing a host main.
auto* _anchor = &cutlass::device_kernel<GemmKernel>;


// ===== COMPILED SASS (sm_100a) =====

	.target	sm_100a

	.elftype	@"ET_EXEC"


//--------------------- .note.nv.tkinfo           --------------------------
	.section	.note.nv.tkinfo,"",@"SHT_NOTE"
	.sectionflags	@"SHF_NOTE_NV_TKINFO"
	.tkinfo
        /*0018*/ 	.word	0x00000002
        /*0030*/ 	.string	""
        /*0030*/ 	.string	"ptxas"
        /*0030*/ 	.string	"Cuda compilation tools, release 13.0, V13.0.88"
        /*0030*/ 	.string	"Build cuda_13.0.r13.0/compiler.36424714_0"
        /*0030*/ 	.string	"-arch sm_100a -m 64 "



//--------------------- .note.nv.cuinfo           --------------------------
	.section	.note.nv.cuinfo,"",@"SHT_NOTE"
	.sectionflags	@"SHF_NOTE_NV_CUINFO"
        /*0018*/ 	.short	0x0002
        /*001a*/ 	.short	0x0064
        /*001c*/ 	.short	0x0082
	.zero		2


//--------------------- .nv.info                  --------------------------
	.section	.nv.info,"",@"SHT_CUDA_INFO"
	.align	4


	//----- nvinfo : EIATTR_REGCOUNT
	.align		4
        /*0000*/ 	.byte	0x04, 0x2f
        /*0002*/ 	.short	(.L_20 - .L_19)
	.align		4
.L_19:
        /*0004*/ 	.word	index@(_ZN7cutlass13device_kernelINS_4gemm6kernel13GemmUniversalIN4cute5tupleIJiiiiEEENS1_10collective13CollectiveMmaINS1_35MainloopSm100TmaUmmaWarpSpecializedILi7ELi2ELi2ENS5_IJNS4_1CILi1EEESB_SB_EEEEENS5_IJNSA_ILi128EEENSA_ILi256EEENSA_ILi64EEEEEENS_12float_e5m2_tENS5_IJlSB_lEEESI_SJ_NS4_8TiledMMAINS4_8MMA_AtomIJNS4_10MMA_TraitsINS4_19SM100_MMA_F8F6F4_SSEJSI_SI_fSE_SF_NS4_17integral_constantINS4_4UMMA5MajorELSQ_0EEESR_NSO_INSP_7ScaleInELSS_0EEEST_EEEEEENS4_6LayoutISC_NS5_IJNSA_ILi0EEESX_SX_EEEEENS5_IJNS4_10UnderscoreES10_S10_EEEEENS4_13SM90_TMA_LOADENS4_14ComposedLayoutINS4_7SwizzleILi2ELi4ELi3EEENS4_18smem_ptr_flag_bitsILi8EEENSW_INS5_IJNSA_ILi8EEESG_EEENS5_IJSG_SB_EEEEEEEvNS4_8identityES13_S1D_vS1E_EENS_8epilogue10collective18CollectiveEpilogueINS1G_23Sm100TmaWarpSpecializedILi4ELi2ELi64ELb0ELb0EEEJSH_NS5_IJNSW_ISE_SB_EENSW_ISG_SB_EEEEESI_SJ_SI_SJ_NS1G_6fusion15FusionCallbacksIS1K_NS1O_17LinearCombinationISI_fSI_fLNS_15FloatRoundStyleE2EEESH_S1N_JEEENS4_5SM1004TMEM4LOAD26SM100_TMEM_LOAD_32dp32b64xES13_S1D_NS4_39AutoVectorizingCopyWithAssumedAlignmentILi128EEENS4_14SM90_TMA_STOREES1D_S1Z_S1Z_EEEvvEEEEvNT_6ParamsE)
        /*0008*/ 	.word	0x000000e0


	//----- nvinfo : EIATTR_FRAME_SIZE
	.align		4
.L_20:
        /*000c*/ 	.byte	0x04, 0x11
        /*000e*/ 	.short	(.L_22 - .L_21)
	.align		4
.L_21:
        /*0010*/ 	.word	index@($__internal_2_$__cuda_sm10x_tcgen05_guardrail_trap_unallocated_columns_being_dealloced)
        /*0014*/ 	.word	0x00000000


	//----- nvinfo : EIATTR_FRAME_SIZE
	.align		4
.L_22:
        /*0018*/ 	.byte	0x04, 0x11
        /*001a*/ 	.short	(.L_24 - .L_23)
	.align		4
.L_23:
        /*001c*/ 	.word	index@($__internal_1_$__cuda_sm10x_tcgen05_guardrail_trap_phase_invalid_during_alloc)
        /*0020*/ 	.word	0x00000000


	//----- nvinfo : EIATTR_FRAME_SIZE
	.align		4
.L_24:
        /*0024*/ 	.byte	0x04, 0x11
        /*0026*/ 	.short	(.L_26 - .L_25)
	.align		4
.L_25:
        /*0028*/ 	.word	index@($__internal_0_$__cuda_sm10x_tcgen05_guardrail_trap_col_being_dealloced_not_returned_by_alloc)
        /*002c*/ 	.word	0x00000000


	//----- nvinfo : EIATTR_FRAME_SIZE
	.align		4
.L_26:
        /*0030*/ 	.byte	0x04, 0x11
        /*0032*/ 	.short	(.L_28 - .L_27)
	.align		4
.L_27:
        /*0034*/ 	.word	index@(_ZN7cutlass13device_kernelINS_4gemm6kernel13GemmUniversalIN4cute5tupleIJiiiiEEENS1_10collective13CollectiveMmaINS1_35MainloopSm100TmaUmmaWarpSpecializedILi7ELi2ELi2ENS5_IJNS4_1CILi1EEESB_SB_EEEEENS5_IJNSA_ILi128EEENSA_ILi256EEENSA_ILi64EEEEEENS_12float_e5m2_tENS5_IJlSB_lEEESI_SJ_NS4_8TiledMMAINS4_8MMA_AtomIJNS4_10MMA_TraitsINS4_19SM100_MMA_F8F6F4_SSEJSI_SI_fSE_SF_NS4_17integral_constantINS4_4UMMA5MajorELSQ_0EEESR_NSO_INSP_7ScaleInELSS_0EEEST_EEEEEENS4_6LayoutISC_NS5_IJNSA_ILi0EEESX_SX_EEEEENS5_IJNS4_10UnderscoreES10_S10_EEEEENS4_13SM90_TMA_LOADENS4_14ComposedLayoutINS4_7SwizzleILi2ELi4ELi3EEENS4_18smem_ptr_flag_bitsILi8EEENSW_INS5_IJNSA_ILi8EEESG_EEENS5_IJSG_SB_EEEEEEEvNS4_8identityES13_S1D_vS1E_EENS_8epilogue10collective18CollectiveEpilogueINS1G_23Sm100TmaWarpSpecializedILi4ELi2ELi64ELb0ELb0EEEJSH_NS5_IJNSW_ISE_SB_EENSW_ISG_SB_EEEEESI_SJ_SI_SJ_NS1G_6fusion15FusionCallbacksIS1K_NS1O_17LinearCombinationISI_fSI_fLNS_15FloatRoundStyleE2EEESH_S1N_JEEENS4_5SM1004TMEM4LOAD26SM100_TMEM_LOAD_32dp32b64xES13_S1D_NS4_39AutoVectorizingCopyWithAssumedAlignmentILi128EEENS4_14SM90_TMA_STOREES1D_S1Z_S1Z_EEEvvEEEEvNT_6ParamsE)
        /*0038*/ 	.word	0x00000000


	//----- nvinfo : EIATTR_MIN_STACK_SIZE
	.align		4
.L_28:
        /*003c*/ 	.byte	0x04, 0x12
        /*003e*/ 	.short	(.L_30 - .L_29)
	.align		4
.L_29:
        /*0040*/ 	.word	index@(_ZN7cutlass13device_kernelINS_4gemm6kernel13GemmUniversalIN4cute5tupleIJiiiiEEENS1_10collective13CollectiveMmaINS1_35MainloopSm100TmaUmmaWarpSpecializedILi7ELi2ELi2ENS5_IJNS4_1CILi1EEESB_SB_EEEEENS5_IJNSA_ILi128EEENSA_ILi256EEENSA_ILi64EEEEEENS_12float_e5m2_tENS5_IJlSB_lEEESI_SJ_NS4_8TiledMMAINS4_8MMA_AtomIJNS4_10MMA_TraitsINS4_19SM100_MMA_F8F6F4_SSEJSI_SI_fSE_SF_NS4_17integral_constantINS4_4UMMA5MajorELSQ_0EEESR_NSO_INSP_7ScaleInELSS_0EEEST_EEEEEENS4_6LayoutISC_NS5_IJNSA_ILi0EEESX_SX_EEEEENS5_IJNS4_10UnderscoreES10_S10_EEEEENS4_13SM90_TMA_LOADENS4_14ComposedLayoutINS4_7SwizzleILi2ELi4ELi3EEENS4_18smem_ptr_flag_bitsILi8EEENSW_INS5_IJNSA_ILi8EEESG_EEENS5_IJSG_SB_EEEEEEEvNS4_8identityES13_S1D_vS1E_EENS_8epilogue10collective18CollectiveEpilogueINS1G_23Sm100TmaWarpSpecializedILi4ELi2ELi64ELb0ELb0EEEJSH_NS5_IJNSW_ISE_SB_EENSW_ISG_SB_EEEEESI_SJ_SI_SJ_NS1G_6fusion15FusionCallbacksIS1K_NS1O_17LinearCombinationISI_fSI_fLNS_15FloatRoundStyleE2EEESH_S1N_JEEENS4_5SM1004TMEM4LOAD26SM100_TMEM_LOAD_32dp32b64xES13_S1D_NS4_39AutoVectorizingCopyWithAssumedAlignmentILi128EEENS4_14SM90_TMA_STOREES1D_S1Z_S1Z_EEEvvEEEEvNT_6ParamsE)
        /*0044*/ 	.word	0x00000000
.L_30:


//--------------------- .nv.compat                --------------------------
	.section	.nv.compat,"",@"SHT_CUDA_COMPAT_INFO"
	.align	4
        /*0000*/ 	.byte	0x02, 0x09, 0x01, 0x00, 0x02, 0x02, 0x02, 0x00, 0x02, 0x05, 0x05, 0x00, 0x03, 0x07, 0x01, 0x01
        /*0010*/ 	.byte	0x02, 0x03, 0x01, 0x00, 0x02, 0x06, 0x01, 0x00, 0x04, 0x0b, 0x08, 0x00, 0x09, 0x00, 0x00, 0x00
        /*0020*/ 	.byte	0x00, 0x00, 0x00, 0x00


//--------------------- .nv.info._ZN7cutlass13device_kernelINS_4gemm6kernel13GemmUniversalIN4cute5tupleIJiiiiEEENS1_10collective13CollectiveMmaINS1_35MainloopSm100TmaUmmaWarpSpecializedILi7ELi2ELi2ENS5_IJNS4_1CILi1EEESB_SB_EEEEENS5_IJNSA_ILi128EEENSA_ILi256EEENSA_ILi64EEEEEENS_12float_e5m2_tENS5_IJlSB_lEEESI_SJ_NS4_8TiledMMAINS4_8MMA_AtomIJNS4_10MMA_TraitsINS4_19SM100_MMA_F8F6F4_SSEJSI_SI_fSE_SF_NS4_17integral_constantINS4_4UMMA5MajorELSQ_0EEESR_NSO_INSP_7ScaleInELSS_0EEEST_EEEEEENS4_6LayoutISC_NS5_IJNSA_ILi0EEESX_SX_EEEEENS5_IJNS4_10UnderscoreES10_S10_EEEEENS4_13SM90_TMA_LOADENS4_14ComposedLayoutINS4_7SwizzleILi2ELi4ELi3EEENS4_18smem_ptr_flag_bitsILi8EEENSW_INS5_IJNSA_ILi8EEESG_EEENS5_IJSG_SB_EEEEEEEvNS4_8identityES13_S1D_vS1E_EENS_8epilogue10collective18CollectiveEpilogueINS1G_23Sm100TmaWarpSpecializedILi4ELi2ELi64ELb0ELb0EEEJSH_NS5_IJNSW_ISE_SB_EENSW_ISG_SB_EEEEESI_SJ_SI_SJ_NS1G_6fusion15FusionCallbacksIS1K_NS1O_17LinearCombinationISI_fSI_fLNS_15FloatRoundStyleE2EEESH_S1N_JEEENS4_5SM1004TMEM4LOAD26SM100_TMEM_LOAD_32dp32b64xES13_S1D_NS4_39AutoVectorizingCopyWithAssumedAlignmentILi128EEENS4_14SM90_TMA_STOREES1D_S1Z_S1Z_EEEvvEEEEvNT_6ParamsE --------------------------
	.section	.nv.info._ZN7cutlass13device_kernelINS_4gemm6kernel13GemmUniversalIN4cute5tupleIJiiiiEEENS1_10collective13CollectiveMmaINS1_35MainloopSm100TmaUmmaWarpSpecializedILi7ELi2ELi2ENS5_IJNS4_1CILi1EEESB_SB_EEEEENS5_IJNSA_ILi128EEENSA_ILi256EEENSA_ILi64EEEEEENS_12float_e5m2_tENS5_IJlSB_lEEESI_SJ_NS4_8TiledMMAINS4_8MMA_AtomIJNS4_10MMA_TraitsINS4_19SM100_MMA_F8F6F4_SSEJSI_SI_fSE_SF_NS4_17integral_constantINS4_4UMMA5MajorELSQ_0EEESR_NSO_INSP_7ScaleInELSS_0EEEST_EEEEEENS4_6LayoutISC_NS5_IJNSA_ILi0EEESX_SX_EEEEENS5_IJNS4_10UnderscoreES10_S10_EEEEENS4_13SM90_TMA_LOADENS4_14ComposedLayoutINS4_7SwizzleILi2ELi4ELi3EEENS4_18smem_ptr_flag_bitsILi8EEENSW_INS5_IJNSA_ILi8EEESG_EEENS5_IJSG_SB_EEEEEEEvNS4_8identityES13_S1D_vS1E_EENS_8epilogue10collective18CollectiveEpilogueINS1G_23Sm100TmaWarpSpecializedILi4ELi2ELi64ELb0ELb0EEEJSH_NS5_IJNSW_ISE_SB_EENSW_ISG_SB_EEEEESI_SJ_SI_SJ_NS1G_6fusion15FusionCallbacksIS1K_NS1O_17LinearCombinationISI_fSI_fLNS_15FloatRoundStyleE2EEESH_S1N_JEEENS4_5SM1004TMEM4LOAD26SM100_TMEM_LOAD_32dp32b64xES13_S1D_NS4_39AutoVectorizingCopyWithAssumedAlignmentILi128EEENS4_14SM90_TMA_STOREES1D_S1Z_S1Z_EEEvvEEEEvNT_6ParamsE,"",@"SHT_CUDA_INFO"
	.sectionflags	@""
	.align	4


	//----- nvinfo : EIATTR_CUDA_API_VERSION
	.align		4
        /*0000*/ 	.byte	0x04, 0x37
        /*0002*/ 	.short	(.L_32 - .L_31)
.L_31:
        /*0004*/ 	.word	0x00000082


	//----- nvinfo : EIATTR_KPARAM_INFO
	.align		4
.L_32:
        /*0008*/ 	.byte	0x04, 0x17
        /*000a*/ 	.short	(.L_34 - .L_33)
.L_33:
        /*000c*/ 	.word	0x00000000
        /*0010*/ 	.short	0x0000
        /*0012*/ 	.short	0x0000
        /*0014*/ 	.byte	0x00, 0xf0, 0x01, 0x20


	//----- nvinfo : EIATTR_AT_ENTRY_FRAGMENTS
	.align		4
.L_34:
        /*0018*/ 	.byte	0x04, 0x4f
        /*001a*/ 	.short	(.L_36 - .L_35)


	//   ....[0]....
.L_35:
        /*001c*/ 	.word	0x00000006


	//----- nvinfo : EIATTR_RESERVED_SMEM_USED
	.align		4
.L_36:
        /*0020*/ 	.byte	0x01, 0x41
	.zero		2


	//----- nvinfo : EIATTR_SPARSE_MMA_MASK
	.align		4
        /*0024*/ 	.byte	0x03, 0x50
        /*0026*/ 	.short	0x0000


	//----- nvinfo : EIATTR_TCGEN05_1CTA_USED
	.align		4
        /*0028*/ 	.byte	0x01, 0x51
	.zero		2


	//----- nvinfo : EIATTR_MAXREG_COUNT
	.align		4
        /*002c*/ 	.byte	0x03, 0x1b
        /*002e*/ 	.short	0x00ff


	//----- nvinfo : EIATTR_NUM_BARRIERS
	.align		4
        /*0030*/ 	.byte	0x02, 0x4c
        /*0032*/ 	.byte	0x07
	.zero		1


	//----- nvinfo : EIATTR_EXTERNS
	.align		4
        /*0034*/ 	.byte	0x04, 0x0f
        /*0036*/ 	.short	(.L_38 - .L_37)


	//   ....[0]....
	.align		4
.L_37:
        /*0038*/ 	.word	index@(__assertfail)


	//----- nvinfo : EIATTR_MERCURY_ISA_VERSION
	.align		4
.L_38:
        /*003c*/ 	.byte	0x03, 0x5f
        /*003e*/ 	.short	0x0101


	//----- nvinfo : EIATTR_INT_WARP_WIDE_INSTR_OFFSETS
	.align		4
        /*0040*/ 	.byte	0x04, 0x31
        /*0042*/ 	.short	(.L_40 - .L_39)


	//   ....[0]....
.L_39:
        /*0044*/ 	.word	0x00001e00


	//   ....[1]....
        /*0048*/ 	.word	0x00003800


	//   ....[2]....
        /*004c*/ 	.word	0x00003820


	//   ....[3]....
        /*0050*/ 	.word	0x00003850


	//   ....[4]....
        /*0054*/ 	.word	0x00004190


	//   ....[5]....
        /*0058*/ 	.word	0x00004200


	//   ....[6]....
        /*005c*/ 	.word	0x000042e0


	//   ....[7]....
        /*0060*/ 	.word	0x00004360


	//   ....[8]....
        /*0064*/ 	.word	0x00004470


	//   ....[9]....
        /*0068*/ 	.word	0x00004500


	//   ....[10]....
        /*006c*/ 	.word	0x000046e0


	//   ....[11]....
        /*0070*/ 	.word	0x00004840


	//----- nvinfo : EIATTR_COOP_GROUP_MASK_REGIDS
	.align		4
.L_40:
        /*0074*/ 	.byte	0x04, 0x29
        /*0076*/ 	.short	(.L_42 - .L_41)


	//   ....[0]....
.L_41:
        /*0078*/ 	.word	0xffffffff


	//   ....[1]....
        /*007c*/ 	.word	0xffffffff


	//   ....[2]....
        /*0080*/ 	.word	0xffffffff


	//   ....[3]....
        /*0084*/ 	.word	0xffffffff


	//   ....[4]....
        /*0088*/ 	.word	0xffffffff


	//   ....[5]....
        /*008c*/ 	.word	0xffffffff


	//   ....[6]....
        /*0090*/ 	.word	0xffffffff


	//   ....[7]....
        /*0094*/ 	.word	0xffffffff


	//   ....[8]....
        /*0098*/ 	.word	0xffffffff


	//   ....[9]....
        /*009c*/ 	.word	0xffffffff


	//   ....[10]....
        /*00a0*/ 	.word	0xffffffff


	//   ....[11]....
        /*00a4*/ 	.word	0xffffffff


	//   ....[12]....
        /*00a8*/ 	.word	0xffffffff


	//----- nvinfo : EIATTR_COOP_GROUP_INSTR_OFFSETS
	.align		4
.L_42:
        /*00ac*/ 	.byte	0x04, 0x28
        /*00ae*/ 	.short	(.L_44 - .L_43)


	//   ....[0]....
.L_43:
        /*00b0*/ 	.word	0x00000090


	//   ....[1]....
        /*00b4*/ 	.word	0x000004d0


	//   ....[2]....
        /*00b8*/ 	.word	0x000006a0


	//   ....[3]....
        /*00bc*/ 	.word	0x00000840


	//   ....[4]....
        /*00c0*/ 	.word	0x00000940


	//   ....[5]....
        /*00c4*/ 	.word	0x00000ab0


	//   ....[6]....
        /*00c8*/ 	.word	0x00000c10


	//   ....[7]....
        /*00cc*/ 	.word	0x00001ce0


	//   ....[8]....
        /*00d0*/ 	.word	0x00002c70


	//   ....[9]....
        /*00d4*/ 	.word	0x00002e80


	//   ....[10]....
        /*00d8*/ 	.word	0x00002eb0


	//   ....[11]....
        /*00dc*/ 	.word	0x000036e0


	//   ....[12]....
        /*00e0*/ 	.word	0x00003910


	//----- nvinfo : EIATTR_VRC_CTA_INIT_COUNT
	.align		4
.L_44:
        /*00e4*/ 	.byte	0x02, 0x4a
        /*00e6*/ 	.byte	0x80
	.zero		1


	//----- nvinfo : EIATTR_SYSCALL_OFFSETS
	.align		4
        /*00e8*/ 	.byte	0x04, 0x46
        /*00ea*/ 	.short	(.L_46 - .L_45)


	//   ....[0]....
.L_45:
        /*00ec*/ 	.word	0x000052b0


	//   ....[1]....
        /*00f0*/ 	.word	0x000053f0


	//   ....[2]....
        /*00f4*/ 	.word	0x00005c50


	//   ....[3]....
        /*00f8*/ 	.word	0x00007270


	//   ....[4]....
        /*00fc*/ 	.word	0x00008820


	//   ....[5]....
        /*0100*/ 	.word	0x00009df0


	//----- nvinfo : EIATTR_MBARRIER_INSTR_OFFSETS
	.align		4
.L_46:
        /*0104*/ 	.byte	0x04, 0x39
        /*0106*/ 	.short	(.L_48 - .L_47)


	//   ....[0]....
.L_47:
        /*0108*/ 	.word	0x000005b0
        /*010c*/ 	.word	0x000000ff
        /*0110*/ 	.word	0x00000000
        /*0114*/ 	.short	0x0100
        /*0116*/ 	.byte	0x05
	.zero		1


	//   ....[1]....
        /*0118*/ 	.word	0x000005c0
        /*011c*/ 	.word	0x000000ff
        /*0120*/ 	.word	0x00000038
        /*0124*/ 	.short	0x0100
        /*0126*/ 	.byte	0x05
	.zero		1


	//   ....[2]....
        /*0128*/ 	.word	0x000005d0
        /*012c*/ 	.word	0x000000ff
        /*0130*/ 	.word	0x00000008
        /*0134*/ 	.short	0x0100
        /*0136*/ 	.byte	0x05
	.zero		1


	//   ....[3]....
        /*0138*/ 	.word	0x000005e0
        /*013c*/ 	.word	0x000000ff
        /*0140*/ 	.word	0x00000040
        /*0144*/ 	.short	0x0100
        /*0146*/ 	.byte	0x05
	.zero		1


	//   ....[4]....
        /*0148*/ 	.word	0x000005f0
        /*014c*/ 	.word	0x000000ff
        /*0150*/ 	.word	0x00000010
        /*0154*/ 	.short	0x0100
        /*0156*/ 	.byte	0x05
	.zero		1


	//   ....[5]....
        /*0158*/ 	.word	0x00000600
        /*015c*/ 	.word	0x000000ff
        /*0160*/ 	.word	0x00000048
        /*0164*/ 	.short	0x0100
        /*0166*/ 	.byte	0x05
	.zero		1


	//   ....[6]....
        /*0168*/ 	.word	0x00000610
        /*016c*/ 	.word	0x000000ff
        /*0170*/ 	.word	0x00000018
        /*0174*/ 	.short	0x0100
        /*0176*/ 	.byte	0x05
	.zero		1


	//   ....[7]....
        /*0178*/ 	.word	0x00000620
        /*017c*/ 	.word	0x000000ff
        /*0180*/ 	.word	0x00000050
        /*0184*/ 	.short	0x0100
        /*0186*/ 	.byte	0x05
	.zero		1


	//   ....[8]....
        /*0188*/ 	.word	0x00000630
        /*018c*/ 	.word	0x000000ff
        /*0190*/ 	.word	0x00000020
        /*0194*/ 	.short	0x0100
        /*0196*/ 	.byte	0x05
	.zero		1


	//   ....[9]....
        /*0198*/ 	.word	0x00000640
        /*019c*/ 	.word	0x000000ff
        /*01a0*/ 	.word	0x00000058
        /*01a4*/ 	.short	0x0100
        /*01a6*/ 	.byte	0x05
	.zero		1


	//   ....[10]....
        /*01a8*/ 	.word	0x00000650
        /*01ac*/ 	.word	0x000000ff
        /*01b0*/ 	.word	0x00000028
        /*01b4*/ 	.short	0x0100
        /*01b6*/ 	.byte	0x05
	.zero		1


	//   ....[11]....
        /*01b8*/ 	.word	0x00000660
        /*01bc*/ 	.word	0x000000ff
        /*01c0*/ 	.word	0x00000060
        /*01c4*/ 	.short	0x0100
        /*01c6*/ 	.byte	0x05
	.zero		1


	//   ....[12]....
        /*01c8*/ 	.word	0x00000670
        /*01cc*/ 	.word	0x000000ff
        /*01d0*/ 	.word	0x00000030
        /*01d4*/ 	.short	0x0100
        /*01d6*/ 	.byte	0x05
	.zero		1


	//   ....[13]....
        /*01d8*/ 	.word	0x00000680
        /*01dc*/ 	.word	0x000000ff
        /*01e0*/ 	.word	0x00000068
        /*01e4*/ 	.short	0x0100
        /*01e6*/ 	.byte	0x05
	.zero		1


	//   ....[14]....
        /*01e8*/ 	.word	0x000007b0
        /*01ec*/ 	.word	0x000000ff
        /*01f0*/ 	.word	0x00000070
        /*01f4*/ 	.short	0x0100
        /*01f6*/ 	.byte	0x07
	.zero		1


	//   ....[15]....
        /*01f8*/ 	.word	0x000007c0
        /*01fc*/ 	.word	0x000000ff
        /*0200*/ 	.word	0x00000090
        /*0204*/ 	.short	0x0100
        /*0206*/ 	.byte	0x07
	.zero		1


	//   ....[16]....
        /*0208*/ 	.word	0x000007d0
        /*020c*/ 	.word	0x000000ff
        /*0210*/ 	.word	0x00000078
        /*0214*/ 	.short	0x0100
        /*0216*/ 	.byte	0x07
	.zero		1


	//   ....[17]....
        /*0218*/ 	.word	0x000007e0
        /*021c*/ 	.word	0x000000ff
        /*0220*/ 	.word	0x00000098
        /*0224*/ 	.short	0x0100
        /*0226*/ 	.byte	0x07
	.zero		1


	//   ....[18]....
        /*0228*/ 	.word	0x000007f0
        /*022c*/ 	.word	0x000000ff
        /*0230*/ 	.word	0x00000080
        /*0234*/ 	.short	0x0100
        /*0236*/ 	.byte	0x07
	.zero		1


	//   ....[19]....
        /*0238*/ 	.word	0x00000800
        /*023c*/ 	.word	0x000000ff
        /*0240*/ 	.word	0x000000a0
        /*0244*/ 	.short	0x0100
        /*0246*/ 	.byte	0x07
	.zero		1


	//   ....[20]....
        /*0248*/ 	.word	0x00000810
        /*024c*/ 	.word	0x000000ff
        /*0250*/ 	.word	0x00000088
        /*0254*/ 	.short	0x0100
        /*0256*/ 	.byte	0x07
	.zero		1


	//   ....[21]....
        /*0258*/ 	.word	0x00000820
        /*025c*/ 	.word	0x000000ff
        /*0260*/ 	.word	0x000000a8
        /*0264*/ 	.short	0x0100
        /*0266*/ 	.byte	0x07
	.zero		1


	//   ....[22]....
        /*0268*/ 	.word	0x00000910
        /*026c*/ 	.word	0x000000ff
        /*0270*/ 	.word	0x000000b0
        /*0274*/ 	.short	0x0100
        /*0276*/ 	.byte	0x05
	.zero		1


	//   ....[23]....
        /*0278*/ 	.word	0x00000920
        /*027c*/ 	.word	0x000000ff
        /*0280*/ 	.word	0x000000b8
        /*0284*/ 	.short	0x0100
        /*0286*/ 	.byte	0x05
	.zero		1


	//   ....[24]....
        /*0288*/ 	.word	0x00000a60
        /*028c*/ 	.word	0x000000ff
        /*0290*/ 	.word	0x000000c0
        /*0294*/ 	.short	0x0100
        /*0296*/ 	.byte	0x05
	.zero		1


	//   ....[25]....
        /*0298*/ 	.word	0x00000a70
        /*029c*/ 	.word	0x000000ff
        /*02a0*/ 	.word	0x000000d0
        /*02a4*/ 	.short	0x0100
        /*02a6*/ 	.byte	0x05
	.zero		1


	//   ....[26]....
        /*02a8*/ 	.word	0x00000a80
        /*02ac*/ 	.word	0x000000ff
        /*02b0*/ 	.word	0x000000c8
        /*02b4*/ 	.short	0x0100
        /*02b6*/ 	.byte	0x05
	.zero		1


	//   ....[27]....
        /*02b8*/ 	.word	0x00000a90
        /*02bc*/ 	.word	0x000000ff
        /*02c0*/ 	.word	0x000000d8
        /*02c4*/ 	.short	0x0100
        /*02c6*/ 	.byte	0x05
	.zero		1


	//   ....[28]....
        /*02c8*/ 	.word	0x00000bc0
        /*02cc*/ 	.word	0x000000ff
        /*02d0*/ 	.word	0x000000e0
        /*02d4*/ 	.short	0x0100
        /*02d6*/ 	.byte	0x07
	.zero		1


	//   ....[29]....
        /*02d8*/ 	.word	0x00000bd0
        /*02dc*/ 	.word	0x000000ff
        /*02e0*/ 	.word	0x000000f0
        /*02e4*/ 	.short	0x0100
        /*02e6*/ 	.byte	0x07
	.zero		1


	//   ....[30]....
        /*02e8*/ 	.word	0x00000be0
        /*02ec*/ 	.word	0x000000ff
        /*02f0*/ 	.word	0x000000e8
        /*02f4*/ 	.short	0x0100
        /*02f6*/ 	.byte	0x07
	.zero		1


	//   ....[31]....
        /*02f8*/ 	.word	0x00000bf0
        /*02fc*/ 	.word	0x000000ff
        /*0300*/ 	.word	0x000000f8
        /*0304*/ 	.short	0x0100
        /*0306*/ 	.byte	0x07
	.zero		1


	//   ....[32]....
        /*0308*/ 	.word	0x00000ce0
        /*030c*/ 	.word	0x000000ff
        /*0310*/ 	.word	0x00000100
        /*0314*/ 	.short	0x0100
        /*0316*/ 	.byte	0x05
	.zero		1


	//   ....[33]....
        /*0318*/ 	.word	0x00000cf0
        /*031c*/ 	.word	0x000000ff
        /*0320*/ 	.word	0x00000110
        /*0324*/ 	.short	0x0100
        /*0326*/ 	.byte	0x05
	.zero		1


	//   ....[34]....
        /*0328*/ 	.word	0x00000d00
        /*032c*/ 	.word	0x000000ff
        /*0330*/ 	.word	0x00000108
        /*0334*/ 	.short	0x0100
        /*0336*/ 	.byte	0x05
	.zero		1


	//   ....[35]....
        /*0338*/ 	.word	0x00000d10
        /*033c*/ 	.word	0x000000ff
        /*0340*/ 	.word	0x00000118
        /*0344*/ 	.short	0x0100
        /*0346*/ 	.byte	0x05
	.zero		1


	//   ....[36]....
        /*0348*/ 	.word	0x000015e0
        /*034c*/ 	.word	0x00000003
        /*0350*/ 	.word	0x00000110
        /*0354*/ 	.short	0x010a
        /*0356*/ 	.byte	0xff
	.zero		1


	//   ....[37]....
        /*0358*/ 	.word	0x00001610
        /*035c*/ 	.word	0x00000003
        /*0360*/ 	.word	0x00000100
        /*0364*/ 	.short	0x0101
        /*0366*/ 	.byte	0xff
	.zero		1


	//   ....[38]....
        /*0368*/ 	.word	0x000016e0
        /*036c*/ 	.word	0x000000ff
        /*0370*/ 	.word	0x00000038
        /*0374*/ 	.short	0x010a
        /*0376*/ 	.byte	0x08
	.zero		1


	//   ....[39]....
        /*0378*/ 	.word	0x00001780
        /*037c*/ 	.word	0x000000ff
        /*0380*/ 	.word	0x00000038
        /*0384*/ 	.short	0x010a
        /*0386*/ 	.byte	0x21
	.zero		1


	//   ....[40]....
        /*0388*/ 	.word	0x000018d0
        /*038c*/ 	.word	0x000000ff
        /*0390*/ 	.word	0x00000038
        /*0394*/ 	.short	0x010a
        /*0396*/ 	.byte	0x08
	.zero		1


	//   ....[41]....
        /*0398*/ 	.word	0x000019e0
        /*039c*/ 	.word	0x000000ff
        /*03a0*/ 	.word	0x000000b8
        /*03a4*/ 	.short	0x0101
        /*03a6*/ 	.byte	0x04
	.zero		1


	//   ....[42]....
        /*03a8*/ 	.word	0x00001a00
        /*03ac*/ 	.word	0x000000ff
        /*03b0*/ 	.word	0x00000038
        /*03b4*/ 	.short	0x010a
        /*03b6*/ 	.byte	0x08
	.zero		1


	//   ....[43]....
        /*03b8*/ 	.word	0x00001a80
        /*03bc*/ 	.word	0x000000ff
        /*03c0*/ 	.word	0x00000038
        /*03c4*/ 	.short	0x010a
        /*03c6*/ 	.byte	0x11
	.zero		1


	//   ....[44]....
        /*03c8*/ 	.word	0x00001bd0
        /*03cc*/ 	.word	0x000000ff
        /*03d0*/ 	.word	0x00000038
        /*03d4*/ 	.short	0x010a
        /*03d6*/ 	.byte	0x08
	.zero		1


	//   ....[45]....
        /*03d8*/ 	.word	0x00001d10
        /*03dc*/ 	.word	0x00000002
        /*03e0*/ 	.word	0x000000c0
        /*03e4*/ 	.short	0x010a
        /*03e6*/ 	.byte	0xff
	.zero		1


	//   ....[46]....
        /*03e8*/ 	.word	0x00001dd0
        /*03ec*/ 	.word	0x00000002
        /*03f0*/ 	.word	0x00000000
        /*03f4*/ 	.short	0x0101
        /*03f6*/ 	.byte	0xff
	.zero		1


	//   ....[47]....
        /*03f8*/ 	.word	0x00002330
        /*03fc*/ 	.word	0x000000ff
        /*0400*/ 	.word	0x00000000
        /*0404*/ 	.short	0x010a
        /*0406*/ 	.byte	0x05
	.zero		1


	//   ....[48]....
        /*0408*/ 	.word	0x000023c0
        /*040c*/ 	.word	0x000000ff
        /*0410*/ 	.word	0x00000000
        /*0414*/ 	.short	0x010a
        /*0416*/ 	.byte	0x05
	.zero		1


	//   ....[49]....
        /*0418*/ 	.word	0x00002450
        /*041c*/ 	.word	0x000000ff
        /*0420*/ 	.word	0x00000000
        /*0424*/ 	.short	0x010a
        /*0426*/ 	.byte	0x05
	.zero		1


	//   ....[50]....
        /*0428*/ 	.word	0x000024e0
        /*042c*/ 	.word	0x000000ff
        /*0430*/ 	.word	0x00000000
        /*0434*/ 	.short	0x010a
        /*0436*/ 	.byte	0x05
	.zero		1


	//   ....[51]....
        /*0438*/ 	.word	0x00002570
        /*043c*/ 	.word	0x000000ff
        /*0440*/ 	.word	0x00000000
        /*0444*/ 	.short	0x010a
        /*0446*/ 	.byte	0x05
	.zero		1


	//   ....[52]....
        /*0448*/ 	.word	0x00002600
        /*044c*/ 	.word	0x000000ff
        /*0450*/ 	.word	0x00000000
        /*0454*/ 	.short	0x010a
        /*0456*/ 	.byte	0x05
	.zero		1


	//   ....[53]....
        /*0458*/ 	.word	0x000026a0
        /*045c*/ 	.word	0x00000000
        /*0460*/ 	.word	0x00000000
        /*0464*/ 	.short	0x010a
        /*0466*/ 	.byte	0xff
	.zero		1


	//   ....[54]....
        /*0468*/ 	.word	0x000027c0
        /*046c*/ 	.word	0x00000000
        /*0470*/ 	.word	0x00000100
        /*0474*/ 	.short	0x010a
        /*0476*/ 	.byte	0xff
	.zero		1


	//   ....[55]....
        /*0478*/ 	.word	0x00002820
        /*047c*/ 	.word	0x00000004
        /*0480*/ 	.word	0x00000000
        /*0484*/ 	.short	0x0101
        /*0486*/ 	.byte	0xff
	.zero		1


	//   ....[56]....
        /*0488*/ 	.word	0x00002840
        /*048c*/ 	.word	0x000000ff
        /*0490*/ 	.word	0x000000d0
        /*0494*/ 	.short	0x010a
        /*0496*/ 	.byte	0x05
	.zero		1


	//   ....[57]....
        /*0498*/ 	.word	0x00002960
        /*049c*/ 	.word	0x00000000
        /*04a0*/ 	.word	0x000000c0
        /*04a4*/ 	.short	0x010a
        /*04a6*/ 	.byte	0xff
	.zero		1


	//   ....[58]....
        /*04a8*/ 	.word	0x00002a70
        /*04ac*/ 	.word	0x00000000
        /*04b0*/ 	.word	0x00000000
        /*04b4*/ 	.short	0x0101
        /*04b6*/ 	.byte	0xff
	.zero		1


	//   ....[59]....
        /*04b8*/ 	.word	0x00002b00
        /*04bc*/ 	.word	0x000000ff
        /*04c0*/ 	.word	0x000000d0
        /*04c4*/ 	.short	0x0106
        /*04c6*/ 	.byte	0x05
	.zero		1


	//   ....[60]....
        /*04c8*/ 	.word	0x00002b20
        /*04cc*/ 	.word	0x000000ff
        /*04d0*/ 	.word	0x000000d0
        /*04d4*/ 	.short	0x010a
        /*04d6*/ 	.byte	0x05
	.zero		1


	//   ....[61]....
        /*04d8*/ 	.word	0x00002bb0
        /*04dc*/ 	.word	0x000000ff
        /*04e0*/ 	.word	0x000000d0
        /*04e4*/ 	.short	0x0106
        /*04e6*/ 	.byte	0x04
	.zero		1


	//   ....[62]....
        /*04e8*/ 	.word	0x00002bf0
        /*04ec*/ 	.word	0x00000000
        /*04f0*/ 	.word	0x000000d0
        /*04f4*/ 	.short	0x010a
        /*04f6*/ 	.byte	0xff
	.zero		1


	//   ....[63]....
        /*04f8*/ 	.word	0x000030f0
        /*04fc*/ 	.word	0x00000000
        /*0500*/ 	.word	0x000000c0
        /*0504*/ 	.short	0x010a
        /*0506*/ 	.byte	0xff
	.zero		1


	//   ....[64]....
        /*0508*/ 	.word	0x00003200
        /*050c*/ 	.word	0x00000003
        /*0510*/ 	.word	0x00000000
        /*0514*/ 	.short	0x0101
        /*0516*/ 	.byte	0xff
	.zero		1


	//   ....[65]....
        /*0518*/ 	.word	0x00003210
        /*051c*/ 	.word	0x000000ff
        /*0520*/ 	.word	0x00000000
        /*0524*/ 	.short	0x010a
        /*0526*/ 	.byte	0x04
	.zero		1


	//   ....[66]....
        /*0528*/ 	.word	0x00003230
        /*052c*/ 	.word	0x000000ff
        /*0530*/ 	.word	0x000000f0
        /*0534*/ 	.short	0x010a
        /*0536*/ 	.byte	0x08
	.zero		1


	//   ....[67]....
        /*0538*/ 	.word	0x00003300
        /*053c*/ 	.word	0x000000ff
        /*0540*/ 	.word	0x00000000
        /*0544*/ 	.short	0x010a
        /*0546*/ 	.byte	0x07
	.zero		1


	//   ....[68]....
        /*0548*/ 	.word	0x00003440
        /*054c*/ 	.word	0x000000ff
        /*0550*/ 	.word	0x00000000
        /*0554*/ 	.short	0x010a
        /*0556*/ 	.byte	0x04
	.zero		1


	//   ....[69]....
        /*0558*/ 	.word	0x00003630
        /*055c*/ 	.word	0x000000ff
        /*0560*/ 	.word	0x00000000
        /*0564*/ 	.short	0x010a
        /*0566*/ 	.byte	0x05
	.zero		1


	//   ....[70]....
        /*0568*/ 	.word	0x000036c0
        /*056c*/ 	.word	0x000000ff
        /*0570*/ 	.word	0x00000000
        /*0574*/ 	.short	0x010a
        /*0576*/ 	.byte	0x07
	.zero		1


	//   ....[71]....
        /*0578*/ 	.word	0x00003b40
        /*057c*/ 	.word	0x00000000
        /*0580*/ 	.word	0x000000c0
        /*0584*/ 	.short	0x010a
        /*0586*/ 	.byte	0xff
	.zero		1


	//   ....[72]....
        /*0588*/ 	.word	0x00003c00
        /*058c*/ 	.word	0x00000000
        /*0590*/ 	.word	0x00000000
        /*0594*/ 	.short	0x0101
        /*0596*/ 	.byte	0xff
	.zero		1


	//   ....[73]....
        /*0598*/ 	.word	0x00003f20
        /*059c*/ 	.word	0x000000ff
        /*05a0*/ 	.word	0x000000b8
        /*05a4*/ 	.short	0x010a
        /*05a6*/ 	.byte	0x07
	.zero		1


	//   ....[74]....
        /*05a8*/ 	.word	0x00004110
        /*05ac*/ 	.word	0x000000ff
        /*05b0*/ 	.word	0x00000090
        /*05b4*/ 	.short	0x010a
        /*05b6*/ 	.byte	0x07
	.zero		1


	//   ....[75]....
        /*05b8*/ 	.word	0x00004280
        /*05bc*/ 	.word	0x000000ff
        /*05c0*/ 	.word	0x00000070
        /*05c4*/ 	.short	0x010b
        /*05c6*/ 	.byte	0x07
	.zero		1


	//   ....[76]....
        /*05c8*/ 	.word	0x00004290
        /*05cc*/ 	.word	0x000000ff
        /*05d0*/ 	.word	0x00000000
        /*05d4*/ 	.short	0x0101
        /*05d6*/ 	.byte	0x08
	.zero		1


	//   ....[77]....
        /*05d8*/ 	.word	0x000042b0
        /*05dc*/ 	.word	0x000000ff
        /*05e0*/ 	.word	0x00000098
        /*05e4*/ 	.short	0x010a
        /*05e6*/ 	.byte	0x07
	.zero		1


	//   ....[78]....
        /*05e8*/ 	.word	0x00004410
        /*05ec*/ 	.word	0x000000ff
        /*05f0*/ 	.word	0x00000078
        /*05f4*/ 	.short	0x010b
        /*05f6*/ 	.byte	0x07
	.zero		1


	//   ....[79]....
        /*05f8*/ 	.word	0x00004420
        /*05fc*/ 	.word	0x000000ff
        /*0600*/ 	.word	0x00000000
        /*0604*/ 	.short	0x0101
        /*0606*/ 	.byte	0x08
	.zero		1


	//   ....[80]....
        /*0608*/ 	.word	0x00004430
        /*060c*/ 	.word	0x000000ff
        /*0610*/ 	.word	0x000000a0
        /*0614*/ 	.short	0x010a
        /*0616*/ 	.byte	0x07
	.zero		1


	//   ....[81]....
        /*0618*/ 	.word	0x000045d0
        /*061c*/ 	.word	0x000000ff
        /*0620*/ 	.word	0x00000080
        /*0624*/ 	.short	0x010b
        /*0626*/ 	.byte	0x07
	.zero		1


	//   ....[82]....
        /*0628*/ 	.word	0x00004640
        /*062c*/ 	.word	0x000000ff
        /*0630*/ 	.word	0x00000000
        /*0634*/ 	.short	0x0101
        /*0636*/ 	.byte	0x08
	.zero		1


	//   ....[83]....
        /*0638*/ 	.word	0x00004670
        /*063c*/ 	.word	0x000000ff
        /*0640*/ 	.word	0x000000a8
        /*0644*/ 	.short	0x010a
        /*0646*/ 	.byte	0x07
	.zero		1


	//   ....[84]....
        /*0648*/ 	.word	0x00004880
        /*064c*/ 	.word	0x000000ff
        /*0650*/ 	.word	0x00000088
        /*0654*/ 	.short	0x010b
        /*0656*/ 	.byte	0x07
	.zero		1


	//   ....[85]....
        /*0658*/ 	.word	0x000048a0
        /*065c*/ 	.word	0x000000ff
        /*0660*/ 	.word	0x00000000
        /*0664*/ 	.short	0x0101
        /*0666*/ 	.byte	0x0d
	.zero		1


	//   ....[86]....
        /*0668*/ 	.word	0x000048d0
        /*066c*/ 	.word	0x000000ff
        /*0670*/ 	.word	0x00000090
        /*0674*/ 	.short	0x010a
        /*0676*/ 	.byte	0x07
	.zero		1


	//   ....[87]....
        /*0678*/ 	.word	0x000048f0
        /*067c*/ 	.word	0x000000ff
        /*0680*/ 	.word	0x00000098
        /*0684*/ 	.short	0x010a
        /*0686*/ 	.byte	0x07
	.zero		1


	//   ....[88]....
        /*0688*/ 	.word	0x00004910
        /*068c*/ 	.word	0x000000ff
        /*0690*/ 	.word	0x000000a0
        /*0694*/ 	.short	0x010a
        /*0696*/ 	.byte	0x07
	.zero		1


	//   ....[89]....
        /*0698*/ 	.word	0x00004950
        /*069c*/ 	.word	0x00000000
        /*06a0*/ 	.word	0x000000a8
        /*06a4*/ 	.short	0x010a
        /*06a6*/ 	.byte	0xff
	.zero		1


	//   ....[90]....
        /*06a8*/ 	.word	0x00004c80
        /*06ac*/ 	.word	0x00000000
        /*06b0*/ 	.word	0x000000c0
        /*06b4*/ 	.short	0x010a
        /*06b6*/ 	.byte	0xff
	.zero		1


	//   ....[91]....
        /*06b8*/ 	.word	0x00004d90
        /*06bc*/ 	.word	0x00000000
        /*06c0*/ 	.word	0x00000000
        /*06c4*/ 	.short	0x0101
        /*06c6*/ 	.byte	0xff
	.zero		1


	//   ....[92]....
        /*06c8*/ 	.word	0x000057f0
        /*06cc*/ 	.word	0x00000003
        /*06d0*/ 	.word	0x00000070
        /*06d4*/ 	.short	0x010a
        /*06d6*/ 	.byte	0xff
	.zero		1


	//   ....[93]....
        /*06d8*/ 	.word	0x00005830
        /*06dc*/ 	.word	0x000000c1
        /*06e0*/ 	.word	0x000000e0
        /*06e4*/ 	.short	0x010a
        /*06e6*/ 	.byte	0xff
	.zero		1


	//   ....[94]....
        /*06e8*/ 	.word	0x00005960
        /*06ec*/ 	.word	0x00000003
        /*06f0*/ 	.word	0x00000070
        /*06f4*/ 	.short	0x010a
        /*06f6*/ 	.byte	0xff
	.zero		1


	//   ....[95]....
        /*06f8*/ 	.word	0x00005ac0
        /*06fc*/ 	.word	0x00000000
        /*0700*/ 	.word	0x00000000
        /*0704*/ 	.short	0x0101
        /*0706*/ 	.byte	0xff
	.zero		1


	//   ....[96]....
        /*0708*/ 	.word	0x00005b20
        /*070c*/ 	.word	0x000000c1
        /*0710*/ 	.word	0x000000e0
        /*0714*/ 	.short	0x010a
        /*0716*/ 	.byte	0xff
	.zero		1


	//   ....[97]....
        /*0718*/ 	.word	0x00006ed0
        /*071c*/ 	.word	0x000000cc
        /*0720*/ 	.word	0x00000070
        /*0724*/ 	.short	0x010a
        /*0726*/ 	.byte	0xff
	.zero		1


	//   ....[98]....
        /*0728*/ 	.word	0x00006fa0
        /*072c*/ 	.word	0x000000cc
        /*0730*/ 	.word	0x00000070
        /*0734*/ 	.short	0x010a
        /*0736*/ 	.byte	0xff
	.zero		1


	//   ....[99]....
        /*0738*/ 	.word	0x000070e0
        /*073c*/ 	.word	0x00000003
        /*0740*/ 	.word	0x00000000
        /*0744*/ 	.short	0x0101
        /*0746*/ 	.byte	0xff
	.zero		1


	//   ....[100]....
        /*0748*/ 	.word	0x00008480
        /*074c*/ 	.word	0x00000000
        /*0750*/ 	.word	0x00000070
        /*0754*/ 	.short	0x010a
        /*0756*/ 	.byte	0xff
	.zero		1


	//   ....[101]....
        /*0758*/ 	.word	0x00008550
        /*075c*/ 	.word	0x00000000
        /*0760*/ 	.word	0x00000070
        /*0764*/ 	.short	0x010a
        /*0766*/ 	.byte	0xff
	.zero		1


	//   ....[102]....
        /*0768*/ 	.word	0x000086b0
        /*076c*/ 	.word	0x00000000
        /*0770*/ 	.word	0x00000000
        /*0774*/ 	.short	0x0101
        /*0776*/ 	.byte	0xff
	.zero		1


	//   ....[103]....
        /*0778*/ 	.word	0x00009a60
        /*077c*/ 	.word	0x00000000
        /*0780*/ 	.word	0x00000070
        /*0784*/ 	.short	0x010a
        /*0786*/ 	.byte	0xff
	.zero		1


	//   ....[104]....
        /*0788*/ 	.word	0x00009b30
        /*078c*/ 	.word	0x00000000
        /*0790*/ 	.word	0x00000070
        /*0794*/ 	.short	0x010a
        /*0796*/ 	.byte	0xff
	.zero		1


	//   ....[105]....
        /*0798*/ 	.word	0x00009c90
        /*079c*/ 	.word	0x00000000
        /*07a0*/ 	.word	0x00000000
        /*07a4*/ 	.short	0x0101
        /*07a6*/ 	.byte	0xff
	.zero		1


	//   ....[106]....
        /*07a8*/ 	.word	0x0000a180
        /*07ac*/ 	.word	0x000000ff
        /*07b0*/ 	.word	0x00000000
        /*07b4*/ 	.short	0x0101
        /*07b6*/ 	.byte	0x05
	.zero		1


	//   ....[107]....
        /*07b8*/ 	.word	0x0000b100
        /*07bc*/ 	.word	0x00000003
        /*07c0*/ 	.word	0x00000110
        /*07c4*/ 	.short	0x010a
        /*07c6*/ 	.byte	0xff
	.zero		1


	//   ....[108]....
        /*07c8*/ 	.word	0x0000b160
        /*07cc*/ 	.word	0x00000002
        /*07d0*/ 	.word	0x00000038
        /*07d4*/ 	.short	0x010a
        /*07d6*/ 	.byte	0xff
	.zero		1


	//   ....[109]....
        /*07d8*/ 	.word	0x0000b1c0
        /*07dc*/ 	.word	0x00000002
        /*07e0*/ 	.word	0x00000038
        /*07e4*/ 	.short	0x010a
        /*07e6*/ 	.byte	0xff
	.zero		1


	//   ....[110]....
        /*07e8*/ 	.word	0x0000b210
        /*07ec*/ 	.word	0x00000002
        /*07f0*/ 	.word	0x000000c0
        /*07f4*/ 	.short	0x010a
        /*07f6*/ 	.byte	0xff
	.zero		1


	//   ....[111]....
        /*07f8*/ 	.word	0x0000b270
        /*07fc*/ 	.word	0x00000000
        /*0800*/ 	.word	0x00000000
        /*0804*/ 	.short	0x010a
        /*0806*/ 	.byte	0xff
	.zero		1


	//   ....[112]....
        /*0808*/ 	.word	0x0000b2d0
        /*080c*/ 	.word	0x00000000
        /*0810*/ 	.word	0x00000000
        /*0814*/ 	.short	0x010a
        /*0816*/ 	.byte	0xff
	.zero		1


	//   ....[113]....
        /*0818*/ 	.word	0x0000b330
        /*081c*/ 	.word	0x00000000
        /*0820*/ 	.word	0x00000000
        /*0824*/ 	.short	0x010a
        /*0826*/ 	.byte	0xff
	.zero		1


	//   ....[114]....
        /*0828*/ 	.word	0x0000b390
        /*082c*/ 	.word	0x00000000
        /*0830*/ 	.word	0x00000000
        /*0834*/ 	.short	0x010a
        /*0836*/ 	.byte	0xff
	.zero		1


	//   ....[115]....
        /*0838*/ 	.word	0x0000b3f0
        /*083c*/ 	.word	0x00000000
        /*0840*/ 	.word	0x00000000
        /*0844*/ 	.short	0x010a
        /*0846*/ 	.byte	0xff
	.zero		1


	//   ....[116]....
        /*0848*/ 	.word	0x0000b450
        /*084c*/ 	.word	0x00000000
        /*0850*/ 	.word	0x00000000
        /*0854*/ 	.short	0x010a
        /*0856*/ 	.byte	0xff
	.zero		1


	//   ....[117]....
        /*0858*/ 	.word	0x0000b4a0
        /*085c*/ 	.word	0x00000000
        /*0860*/ 	.word	0x00000100
        /*0864*/ 	.short	0x010a
        /*0866*/ 	.byte	0xff
	.zero		1


	//   ....[118]....
        /*0868*/ 	.word	0x0000b500
        /*086c*/ 	.word	0x00000000
        /*0870*/ 	.word	0x000000d0
        /*0874*/ 	.short	0x010a
        /*0876*/ 	.byte	0xff
	.zero		1


	//   ....[119]....
        /*0878*/ 	.word	0x0000b550
        /*087c*/ 	.word	0x00000000
        /*0880*/ 	.word	0x000000c0
        /*0884*/ 	.short	0x010a
        /*0886*/ 	.byte	0xff
	.zero		1


	//   ....[120]....
        /*0888*/ 	.word	0x0000b5b0
        /*088c*/ 	.word	0x00000000
        /*0890*/ 	.word	0x000000d0
        /*0894*/ 	.short	0x010a
        /*0896*/ 	.byte	0xff
	.zero		1


	//   ....[121]....
        /*0898*/ 	.word	0x0000b600
        /*089c*/ 	.word	0x00000000
        /*08a0*/ 	.word	0x000000c0
        /*08a4*/ 	.short	0x010a
        /*08a6*/ 	.byte	0xff
	.zero		1


	//   ....[122]....
        /*08a8*/ 	.word	0x0000b660
        /*08ac*/ 	.word	0x00000003
        /*08b0*/ 	.word	0x000000f0
        /*08b4*/ 	.short	0x010a
        /*08b6*/ 	.byte	0xff
	.zero		1


	//   ....[123]....
        /*08b8*/ 	.word	0x0000b6c0
        /*08bc*/ 	.word	0x00000000
        /*08c0*/ 	.word	0x00000000
        /*08c4*/ 	.short	0x010a
        /*08c6*/ 	.byte	0xff
	.zero		1


	//   ....[124]....
        /*08c8*/ 	.word	0x0000b720
        /*08cc*/ 	.word	0x00000000
        /*08d0*/ 	.word	0x00000000
        /*08d4*/ 	.short	0x010a
        /*08d6*/ 	.byte	0xff
	.zero		1


	//   ....[125]....
        /*08d8*/ 	.word	0x0000b780
        /*08dc*/ 	.word	0x00000000
        /*08e0*/ 	.word	0x00000000
        /*08e4*/ 	.short	0x010a
        /*08e6*/ 	.byte	0xff
	.zero		1


	//   ....[126]....
        /*08e8*/ 	.word	0x0000b7d0
        /*08ec*/ 	.word	0x00000000
        /*08f0*/ 	.word	0x000000c0
        /*08f4*/ 	.short	0x010a
        /*08f6*/ 	.byte	0xff
	.zero		1


	//   ....[127]....
        /*08f8*/ 	.word	0x0000b830
        /*08fc*/ 	.word	0x00000000
        /*0900*/ 	.word	0x000000b8
        /*0904*/ 	.short	0x010a
        /*0906*/ 	.byte	0xff
	.zero		1


	//   ....[128]....
        /*0908*/ 	.word	0x0000b890
        /*090c*/ 	.word	0x00000003
        /*0910*/ 	.word	0x00000090
        /*0914*/ 	.short	0x010a
        /*0916*/ 	.byte	0xff
	.zero		1


	//   ....[129]....
        /*0918*/ 	.word	0x0000b8f0
        /*091c*/ 	.word	0x00000003
        /*0920*/ 	.word	0x00000098
        /*0924*/ 	.short	0x010a
        /*0926*/ 	.byte	0xff
	.zero		1


	//   ....[130]....
        /*0928*/ 	.word	0x0000b950
        /*092c*/ 	.word	0x00000003
        /*0930*/ 	.word	0x000000a0
        /*0934*/ 	.short	0x010a
        /*0936*/ 	.byte	0xff
	.zero		1


	//   ....[131]....
        /*0938*/ 	.word	0x0000b9b0
        /*093c*/ 	.word	0x00000003
        /*0940*/ 	.word	0x000000a8
        /*0944*/ 	.short	0x010a
        /*0946*/ 	.byte	0xff
	.zero		1


	//   ....[132]....
        /*0948*/ 	.word	0x0000ba10
        /*094c*/ 	.word	0x00000000
        /*0950*/ 	.word	0x00000090
        /*0954*/ 	.short	0x010a
        /*0956*/ 	.byte	0xff
	.zero		1


	//   ....[133]....
        /*0958*/ 	.word	0x0000ba70
        /*095c*/ 	.word	0x00000000
        /*0960*/ 	.word	0x00000098
        /*0964*/ 	.short	0x010a
        /*0966*/ 	.byte	0xff
	.zero		1


	//   ....[134]....
        /*0968*/ 	.word	0x0000bad0
        /*096c*/ 	.word	0x00000000
        /*0970*/ 	.word	0x000000a0
        /*0974*/ 	.short	0x010a
        /*0976*/ 	.byte	0xff
	.zero		1


	//   ....[135]....
        /*0978*/ 	.word	0x0000bb20
        /*097c*/ 	.word	0x00000000
        /*0980*/ 	.word	0x000000c0
        /*0984*/ 	.short	0x010a
        /*0986*/ 	.byte	0xff
	.zero		1


	//   ....[136]....
        /*0988*/ 	.word	0x0000bb70
        /*098c*/ 	.word	0x00000003
        /*0990*/ 	.word	0x00000070
        /*0994*/ 	.short	0x010a
        /*0996*/ 	.byte	0xff
	.zero		1


	//   ....[137]....
        /*0998*/ 	.word	0x0000bbc0
        /*099c*/ 	.word	0x000000c1
        /*09a0*/ 	.word	0x000000e0
        /*09a4*/ 	.short	0x010a
        /*09a6*/ 	.byte	0xff
	.zero		1


	//   ....[138]....
        /*09a8*/ 	.word	0x0000bc10
        /*09ac*/ 	.word	0x000000cc
        /*09b0*/ 	.word	0x00000070
        /*09b4*/ 	.short	0x010a
        /*09b6*/ 	.byte	0xff
	.zero		1


	//   ....[139]....
        /*09b8*/ 	.word	0x0000bc60
        /*09bc*/ 	.word	0x00000000
        /*09c0*/ 	.word	0x00000070
        /*09c4*/ 	.short	0x010a
        /*09c6*/ 	.byte	0xff
	.zero		1


	//   ....[140]....
        /*09c8*/ 	.word	0x0000bcb0
        /*09cc*/ 	.word	0x00000000
        /*09d0*/ 	.word	0x00000070
        /*09d4*/ 	.short	0x010a
        /*09d6*/ 	.byte	0xff
	.zero		1


	//----- nvinfo : EIATTR_NUM_MBARRIERS
	.align		4
.L_48:
        /*09d8*/ 	.byte	0x03, 0x38
        /*09da*/ 	.short	0x0024


	//----- nvinfo : EIATTR_EXIT_INSTR_OFFSETS
	.align		4
        /*09dc*/ 	.byte	0x04, 0x1c
        /*09de*/ 	.short	(.L_50 - .L_49)


	//   ....[0]....
.L_49:
        /*09e0*/ 	.word	0x000026d0


	//   ....[1]....
        /*09e4*/ 	.word	0x00002bc0


	//   ....[2]....
        /*09e8*/ 	.word	0x00002c20


	//   ....[3]....
        /*09ec*/ 	.word	0x00003920


	//   ....[4]....
        /*09f0*/ 	.word	0x00004980


	//   ....[5]....
        /*09f4*/ 	.word	0x000049c0


	//   ....[6]....
        /*09f8*/ 	.word	0x0000b0f0


	//----- nvinfo : EIATTR_MAX_THREADS
	.align		4
.L_50:
        /*09fc*/ 	.byte	0x04, 0x05
        /*09fe*/ 	.short	(.L_52 - .L_51)
.L_51:
        /*0a00*/ 	.word	0x00000100
        /*0a04*/ 	.word	0x00000001
        /*0a08*/ 	.word	0x00000001


	//----- nvinfo : EIATTR_CRS_STACK_SIZE
	.align		4
.L_52:
        /*0a0c*/ 	.byte	0x04, 0x1e
        /*0a0e*/ 	.short	(.L_54 - .L_53)
.L_53:
        /*0a10*/ 	.word	0x00000000


	//----- nvinfo : EIATTR_CBANK_PARAM_SIZE
	.align		4
.L_54:
        /*0a14*/ 	.byte	0x03, 0x19
        /*0a16*/ 	.short	0x0800


	//----- nvinfo : EIATTR_PARAM_CBANK
	.align		4
        /*0a18*/ 	.byte	0x04, 0x0a
        /*0a1a*/ 	.short	(.L_56 - .L_55)
	.align		4
.L_55:
        /*0a1c*/ 	.word	index@(.nv.constant0._ZN7cutlass13device_kernelINS_4gemm6kernel13GemmUniversalIN4cute5tupleIJiiiiEEENS1_10collective13CollectiveMmaINS1_35MainloopSm100TmaUmmaWarpSpecializedILi7ELi2ELi2ENS5_IJNS4_1CILi1EEESB_SB_EEEEENS5_IJNSA_ILi128EEENSA_ILi256EEENSA_ILi64EEEEEENS_12float_e5m2_tENS5_IJlSB_lEEESI_SJ_NS4_8TiledMMAINS4_8MMA_AtomIJNS4_10MMA_TraitsINS4_19SM100_MMA_F8F6F4_SSEJSI_SI_fSE_SF_NS4_17integral_constantINS4_4UMMA5MajorELSQ_0EEESR_NSO_INSP_7ScaleInELSS_0EEEST_EEEEEENS4_6LayoutISC_NS5_IJNSA_ILi0EEESX_SX_EEEEENS5_IJNS4_10UnderscoreES10_S10_EEEEENS4_13SM90_TMA_LOADENS4_14ComposedLayoutINS4_7SwizzleILi2ELi4ELi3EEENS4_18smem_ptr_flag_bitsILi8EEENSW_INS5_IJNSA_ILi8EEESG_EEENS5_IJSG_SB_EEEEEEEvNS4_8identityES13_S1D_vS1E_EENS_8epilogue10collective18CollectiveEpilogueINS1G_23Sm100TmaWarpSpecializedILi4ELi2ELi64ELb0ELb0EEEJSH_NS5_IJNSW_ISE_SB_EENSW_ISG_SB_EEEEESI_SJ_SI_SJ_NS1G_6fusion15FusionCallbacksIS1K_NS1O_17LinearCombinationISI_fSI_fLNS_15FloatRoundStyleE2EEESH_S1N_JEEENS4_5SM1004TMEM4LOAD26SM100_TMEM_LOAD_32dp32b64xES13_S1D_NS4_39AutoVectorizingCopyWithAssumedAlignmentILi128EEENS4_14SM90_TMA_STOREES1D_S1Z_S1Z_EEEvvEEEEvNT_6ParamsE)
        /*0a20*/ 	.short	0x0380
        /*0a22*/ 	.short	0x0800


	//----- nvinfo : EIATTR_SW_WAR
	.align		4
.L_56:
        /*0a24*/ 	.byte	0x04, 0x36
        /*0a26*/ 	.short	(.L_58 - .L_57)
.L_57:
        /*0a28*/ 	.word	0x00000008
.L_58:


//--------------------- .nv.callgraph             --------------------------
	.section	.nv.callgraph,"",@"SHT_CUDA_CALLGRAPH"
	.align	4
	.sectionentsize	8
	.align		4
        /*0000*/ 	.word	0x00000000
	.align		4
        /*0004*/ 	.word	0xffffffff
	.align		4
        /*0008*/ 	.word	index@(_ZN7cutlass13device_kernelINS_4gemm6kernel13GemmUniversalIN4cute5tupleIJiiiiEEENS1_10collective13CollectiveMmaINS1_35MainloopSm100TmaUmmaWarpSpecializedILi7ELi2ELi2ENS5_IJNS4_1CILi1EEESB_SB_EEEEENS5_IJNSA_ILi128EEENSA_ILi256EEENSA_ILi64EEEEEENS_12float_e5m2_tENS5_IJlSB_lEEESI_SJ_NS4_8TiledMMAINS4_8MMA_AtomIJNS4_10MMA_TraitsINS4_19SM100_MMA_F8F6F4_SSEJSI_SI_fSE_SF_NS4_17integral_constantINS4_4UMMA5MajorELSQ_0EEESR_NSO_INSP_7ScaleInELSS_0EEEST_EEEEEENS4_6LayoutISC_NS5_IJNSA_ILi0EEESX_SX_EEEEENS5_IJNS4_10UnderscoreES10_S10_EEEEENS4_13SM90_TMA_LOADENS4_14ComposedLayoutINS4_7SwizzleILi2ELi4ELi3EEENS4_18smem_ptr_flag_bitsILi8EEENSW_INS5_IJNSA_ILi8EEESG_EEENS5_IJSG_SB_EEEEEEEvNS4_8identityES13_S1D_vS1E_EENS_8epilogue10collective18CollectiveEpilogueINS1G_23Sm100TmaWarpSpecializedILi4ELi2ELi64ELb0ELb0EEEJSH_NS5_IJNSW_ISE_SB_EENSW_ISG_SB_EEEEESI_SJ_SI_SJ_NS1G_6fusion15FusionCallbacksIS1K_NS1O_17LinearCombinationISI_fSI_fLNS_15FloatRoundStyleE2EEESH_S1N_JEEENS4_5SM1004TMEM4LOAD26SM100_TMEM_LOAD_32dp32b64xES13_S1D_NS4_39AutoVectorizingCopyWithAssumedAlignmentILi128EEENS4_14SM90_TMA_STOREES1D_S1Z_S1Z_EEEvvEEEEvNT_6ParamsE)
	.align		4
        /*000c*/ 	.word	index@(__assertfail)
	.align		4
        /*0010*/ 	.word	0x00000000
	.align		4
        /*0014*/ 	.word	0xfffffffe
	.align		4
        /*0018*/ 	.word	0x00000000
	.align		4
        /*001c*/ 	.word	0xfffffffd
	.align		4
        /*0020*/ 	.word	0x00000000
	.align		4
        /*0024*/ 	.word	0xfffffffc


//--------------------- .nv.constant4             --------------------------
	.section	.nv.constant4,"a",@progbits
	.align	8
	.align		8
.nv.constant4:
        /*0000*/ 	.dword	__assertfail
	.align		8
        /*0008*/ 	.dword	__unnamed_1
	.align		8
        /*0010*/ 	.dword	__unnamed_2
	.align		8
        /*0018*/ 	.dword	__unnamed_3
	.align		8
        /*0020*/ 	.dword	_ZN40_INTERNAL_25cab3bd_4_k_cu_26d08410_198894cuda3std3__45__cpo5beginE
	.align		8
        /*0028*/ 	.dword	_ZN40_INTERNAL_25cab3bd_4_k_cu_26d08410_198894cuda3std3__45__cpo3endE
	.align		8
        /*0030*/ 	.dword	_ZN40_INTERNAL_25cab3bd_4_k_cu_26d08410_198894cuda3std3__45__cpo6cbeginE
	.align		8
        /*0038*/ 	.dword	_ZN40_INTERNAL_25cab3bd_4_k_cu_26d08410_198894cuda3std3__45__cpo4cendE
	.align		8
        /*0040*/ 	.dword	_ZN40_INTERNAL_25cab3bd_4_k_cu_26d08410_198894cuda3std3__442_GLOBAL__N__25cab3bd_4_k_cu_26d08410_198896ignoreE
	.align		8
        /*0048*/ 	.dword	_ZN40_INTERNAL_25cab3bd_4_k_cu_26d08410_198894cuda3std3__419piecewise_constructE
	.align		8
        /*0050*/ 	.dword	_ZN40_INTERNAL_25cab3bd_4_k_cu_26d08410_198894cuda3std3__48in_placeE
	.align		8
        /*0058*/ 	.dword	_ZN40_INTERNAL_25cab3bd_4_k_cu_26d08410_198894cuda3std6ranges3__45__cpo4swapE
	.align		8
        /*0060*/ 	.dword	_ZN40_INTERNAL_25cab3bd_4_k_cu_26d08410_198894cuda3std6ranges3__45__cpo9iter_moveE
	.align		8
        /*0068*/ 	.dword	_ZN40_INTERNAL_25cab3bd_4_k_cu_26d08410_198894cute7productE
	.align		8
        /*0070*/ 	.dword	_ZN40_INTERNAL_25cab3bd_4_k_cu_26d08410_198894cute1_E
	.align		8
        /*0078*/ 	.dword	$str$25
	.align		8
        /*0080*/ 	.dword	$str$26
	.align		8
        /*0088*/ 	.dword	$str$27
	.align		8
        /*0090*/ 	.dword	$str$28


//--------------------- .text._ZN7cutlass13device_kernelINS_4gemm6kernel13GemmUniversalIN4cute5tupleIJiiiiEEENS1_10collective13CollectiveMmaINS1_35MainloopSm100TmaUmmaWarpSpecializedILi7ELi2ELi2ENS5_IJNS4_1CILi1EEESB_SB_EEEEENS5_IJNSA_ILi128EEENSA_ILi256EEENSA_ILi64EEEEEENS_12float_e5m2_tENS5_IJlSB_lEEESI_SJ_NS4_8TiledMMAINS4_8MMA_AtomIJNS4_10MMA_TraitsINS4_19SM100_MMA_F8F6F4_SSEJSI_SI_fSE_SF_NS4_17integral_constantINS4_4UMMA5MajorELSQ_0EEESR_NSO_INSP_7ScaleInELSS_0EEEST_EEEEEENS4_6LayoutISC_NS5_IJNSA_ILi0EEESX_SX_EEEEENS5_IJNS4_10UnderscoreES10_S10_EEEEENS4_13SM90_TMA_LOADENS4_14ComposedLayoutINS4_7SwizzleILi2ELi4ELi3EEENS4_18smem_ptr_flag_bitsILi8EEENSW_INS5_IJNSA_ILi8EEESG_EEENS5_IJSG_SB_EEEEEEEvNS4_8identityES13_S1D_vS1E_EENS_8epilogue10collective18CollectiveEpilogueINS1G_23Sm100TmaWarpSpecializedILi4ELi2ELi64ELb0ELb0EEEJSH_NS5_IJNSW_ISE_SB_EENSW_ISG_SB_EEEEESI_SJ_SI_SJ_NS1G_6fusion15FusionCallbacksIS1K_NS1O_17LinearCombinationISI_fSI_fLNS_15FloatRoundStyleE2EEESH_S1N_JEEENS4_5SM1004TMEM4LOAD26SM100_TMEM_LOAD_32dp32b64xES13_S1D_NS4_39AutoVectorizingCopyWithAssumedAlignmentILi128EEENS4_14SM90_TMA_STOREES1D_S1Z_S1Z_EEEvvEEEEvNT_6ParamsE --------------------------
	.section	.text._ZN7cutlass13device_kernelINS_4gemm6kernel13GemmUniversalIN4cute5tupleIJiiiiEEENS1_10collective13CollectiveMmaINS1_35MainloopSm100TmaUmmaWarpSpecializedILi7ELi2ELi2ENS5_IJNS4_1CILi1EEESB_SB_EEEEENS5_IJNSA_ILi128EEENSA_ILi256EEENSA_ILi64EEEEEENS_12float_e5m2_tENS5_IJlSB_lEEESI_SJ_NS4_8TiledMMAINS4_8MMA_AtomIJNS4_10MMA_TraitsINS4_19SM100_MMA_F8F6F4_SSEJSI_SI_fSE_SF_NS4_17integral_constantINS4_4UMMA5MajorELSQ_0EEESR_NSO_INSP_7ScaleInELSS_0EEEST_EEEEEENS4_6LayoutISC_NS5_IJNSA_ILi0EEESX_SX_EEEEENS5_IJNS4_10UnderscoreES10_S10_EEEEENS4_13SM90_TMA_LOADENS4_14ComposedLayoutINS4_7SwizzleILi2ELi4ELi3EEENS4_18smem_ptr_flag_bitsILi8EEENSW_INS5_IJNSA_ILi8EEESG_EEENS5_IJSG_SB_EEEEEEEvNS4_8identityES13_S1D_vS1E_EENS_8epilogue10collective18CollectiveEpilogueINS1G_23Sm100TmaWarpSpecializedILi4ELi2ELi64ELb0ELb0EEEJSH_NS5_IJNSW_ISE_SB_EENSW_ISG_SB_EEEEESI_SJ_SI_SJ_NS1G_6fusion15FusionCallbacksIS1K_NS1O_17LinearCombinationISI_fSI_fLNS_15FloatRoundStyleE2EEESH_S1N_JEEENS4_5SM1004TMEM4LOAD26SM100_TMEM_LOAD_32dp32b64xES13_S1D_NS4_39AutoVectorizingCopyWithAssumedAlignmentILi128EEENS4_14SM90_TMA_STOREES1D_S1Z_S1Z_EEEvvEEEEvNT_6ParamsE,"ax",@progbits
	.align	128
.text._ZN7cutlass13device_kernelINS_4gemm6kernel13GemmUniversalIN4cute5tupleIJiiiiEEENS1_10collective13CollectiveMmaINS1_35MainloopSm100TmaUmmaWarpSpecializedILi7ELi2ELi2ENS5_IJNS4_1CILi1EEESB_SB_EEEEENS5_IJNSA_ILi128EEENSA_ILi256EEENSA_ILi64EEEEEENS_12float_e5m2_tENS5_IJlSB_lEEESI_SJ_NS4_8TiledMMAINS4_8MMA_AtomIJNS4_10MMA_TraitsINS4_19SM100_MMA_F8F6F4_SSEJSI_SI_fSE_SF_NS4_17integral_constantINS4_4UMMA5MajorELSQ_0EEESR_NSO_INSP_7ScaleInELSS_0EEEST_EEEEEENS4_6LayoutISC_NS5_IJNSA_ILi0EEESX_SX_EEEEENS5_IJNS4_10UnderscoreES10_S10_EEEEENS4_13SM90_TMA_LOADENS4_14ComposedLayoutINS4_7SwizzleILi2ELi4ELi3EEENS4_18smem_ptr_flag_bitsILi8EEENSW_INS5_IJNSA_ILi8EEESG_EEENS5_IJSG_SB_EEEEEEEvNS4_8identityES13_S1D_vS1E_EENS_8epilogue10collective18CollectiveEpilogueINS1G_23Sm100TmaWarpSpecializedILi4ELi2ELi64ELb0ELb0EEEJSH_NS5_IJNSW_ISE_SB_EENSW_ISG_SB_EEEEESI_SJ_SI_SJ_NS1G_6fusion15FusionCallbacksIS1K_NS1O_17LinearCombinationISI_fSI_fLNS_15FloatRoundStyleE2EEESH_S1N_JEEENS4_5SM1004TMEM4LOAD26SM100_TMEM_LOAD_32dp32b64xES13_S1D_NS4_39AutoVectorizingCopyWithAssumedAlignmentILi128EEENS4_14SM90_TMA_STOREES1D_S1Z_S1Z_EEEvvEEEEvNT_6ParamsE:
        .type           _ZN7cutlass13device_kernelINS_4gemm6kernel13GemmUniversalIN4cute5tupleIJiiiiEEENS1_10collective13CollectiveMmaINS1_35MainloopSm100TmaUmmaWarpSpecializedILi7ELi2ELi2ENS5_IJNS4_1CILi1EEESB_SB_EEEEENS5_IJNSA_ILi128EEENSA_ILi256EEENSA_ILi64EEEEEENS_12float_e5m2_tENS5_IJlSB_lEEESI_SJ_NS4_8TiledMMAINS4_8MMA_AtomIJNS4_10MMA_TraitsINS4_19SM100_MMA_F8F6F4_SSEJSI_SI_fSE_SF_NS4_17integral_constantINS4_4UMMA5MajorELSQ_0EEESR_NSO_INSP_7ScaleInELSS_0EEEST_EEEEEENS4_6LayoutISC_NS5_IJNSA_ILi0EEESX_SX_EEEEENS5_IJNS4_10UnderscoreES10_S10_EEEEENS4_13SM90_TMA_LOADENS4_14ComposedLayoutINS4_7SwizzleILi2ELi4ELi3EEENS4_18smem_ptr_flag_bitsILi8EEENSW_INS5_IJNSA_ILi8EEESG_EEENS5_IJSG_SB_EEEEEEEvNS4_8identityES13_S1D_vS1E_EENS_8epilogue10collective18CollectiveEpilogueINS1G_23Sm100TmaWarpSpecializedILi4ELi2ELi64ELb0ELb0EEEJSH_NS5_IJNSW_ISE_SB_EENSW_ISG_SB_EEEEESI_SJ_SI_SJ_NS1G_6fusion15FusionCallbacksIS1K_NS1O_17LinearCombinationISI_fSI_fLNS_15FloatRoundStyleE2EEESH_S1N_JEEENS4_5SM1004TMEM4LOAD26SM100_TMEM_LOAD_32dp32b64xES13_S1D_NS4_39AutoVectorizingCopyWithAssumedAlignmentILi128EEENS4_14SM90_TMA_STOREES1D_S1Z_S1Z_EEEvvEEEEvNT_6ParamsE,@function
        .size           _ZN7cutlass13device_kernelINS_4gemm6kernel13GemmUniversalIN4cute5tupleIJiiiiEEENS1_10collective13CollectiveMmaINS1_35MainloopSm100TmaUmmaWarpSpecializedILi7ELi2ELi2ENS5_IJNS4_1CILi1EEESB_SB_EEEEENS5_IJNSA_ILi128EEENSA_ILi256EEENSA_ILi64EEEEEENS_12float_e5m2_tENS5_IJlSB_lEEESI_SJ_NS4_8TiledMMAINS4_8MMA_AtomIJNS4_10MMA_TraitsINS4_19SM100_MMA_F8F6F4_SSEJSI_SI_fSE_SF_NS4_17integral_constantINS4_4UMMA5MajorELSQ_0EEESR_NSO_INSP_7ScaleInELSS_0EEEST_EEEEEENS4_6LayoutISC_NS5_IJNSA_ILi0EEESX_SX_EEEEENS5_IJNS4_10UnderscoreES10_S10_EEEEENS4_13SM90_TMA_LOADENS4_14ComposedLayoutINS4_7SwizzleILi2ELi4ELi3EEENS4_18smem_ptr_flag_bitsILi8EEENSW_INS5_IJNSA_ILi8EEESG_EEENS5_IJSG_SB_EEEEEEEvNS4_8identityES13_S1D_vS1E_EENS_8epilogue10collective18CollectiveEpilogueINS1G_23Sm100TmaWarpSpecializedILi4ELi2ELi64ELb0ELb0EEEJSH_NS5_IJNSW_ISE_SB_EENSW_ISG_SB_EEEEESI_SJ_SI_SJ_NS1G_6fusion15FusionCallbacksIS1K_NS1O_17LinearCombinationISI_fSI_fLNS_15FloatRoundStyleE2EEESH_S1N_JEEENS4_5SM1004TMEM4LOAD26SM100_TMEM_LOAD_32dp32b64xES13_S1D_NS4_39AutoVectorizingCopyWithAssumedAlignmentILi128EEENS4_14SM90_TMA_STOREES1D_S1Z_S1Z_EEEvvEEEEvNT_6ParamsE,(.L_x_176 - _ZN7cutlass13device_kernelINS_4gemm6kernel13GemmUniversalIN4cute5tupleIJiiiiEEENS1_10collective13CollectiveMmaINS1_35MainloopSm100TmaUmmaWarpSpecializedILi7ELi2ELi2ENS5_IJNS4_1CILi1EEESB_SB_EEEEENS5_IJNSA_ILi128EEENSA_ILi256EEENSA_ILi64EEEEEENS_12float_e5m2_tENS5_IJlSB_lEEESI_SJ_NS4_8TiledMMAINS4_8MMA_AtomIJNS4_10MMA_TraitsINS4_19SM100_MMA_F8F6F4_SSEJSI_SI_fSE_SF_NS4_17integral_constantINS4_4UMMA5MajorELSQ_0EEESR_NSO_INSP_7ScaleInELSS_0EEEST_EEEEEENS4_6LayoutISC_NS5_IJNSA_ILi0EEESX_SX_EEEEENS5_IJNS4_10UnderscoreES10_S10_EEEEENS4_13SM90_TMA_LOADENS4_14ComposedLayoutINS4_7SwizzleILi2ELi4ELi3EEENS4_18smem_ptr_flag_bitsILi8EEENSW_INS5_IJNSA_ILi8EEESG_EEENS5_IJSG_SB_EEEEEEEvNS4_8identityES13_S1D_vS1E_EENS_8epilogue10collective18CollectiveEpilogueINS1G_23Sm100TmaWarpSpecializedILi4ELi2ELi64ELb0ELb0EEEJSH_NS5_IJNSW_ISE_SB_EENSW_ISG_SB_EEEEESI_SJ_SI_SJ_NS1G_6fusion15FusionCallbacksIS1K_NS1O_17LinearCombinationISI_fSI_fLNS_15FloatRoundStyleE2EEESH_S1N_JEEENS4_5SM1004TMEM4LOAD26SM100_TMEM_LOAD_32dp32b64xES13_S1D_NS4_39AutoVectorizingCopyWithAssumedAlignmentILi128EEENS4_14SM90_TMA_STOREES1D_S1Z_S1Z_EEEvvEEEEvNT_6ParamsE)
        .other          _ZN7cutlass13device_kernelINS_4gemm6kernel13GemmUniversalIN4cute5tupleIJiiiiEEENS1_10collective13CollectiveMmaINS1_35MainloopSm100TmaUmmaWarpSpecializedILi7ELi2ELi2ENS5_IJNS4_1CILi1EEESB_SB_EEEEENS5_IJNSA_ILi128EEENSA_ILi256EEENSA_ILi64EEEEEENS_12float_e5m2_tENS5_IJlSB_lEEESI_SJ_NS4_8TiledMMAINS4_8MMA_AtomIJNS4_10MMA_TraitsINS4_19SM100_MMA_F8F6F4_SSEJSI_SI_fSE_SF_NS4_17integral_constantINS4_4UMMA5MajorELSQ_0EEESR_NSO_INSP_7ScaleInELSS_0EEEST_EEEEEENS4_6LayoutISC_NS5_IJNSA_ILi0EEESX_SX_EEEEENS5_IJNS4_10UnderscoreES10_S10_EEEEENS4_13SM90_TMA_LOADENS4_14ComposedLayoutINS4_7SwizzleILi2ELi4ELi3EEENS4_18smem_ptr_flag_bitsILi8EEENSW_INS5_IJNSA_ILi8EEESG_EEENS5_IJSG_SB_EEEEEEEvNS4_8identityES13_S1D_vS1E_EENS_8epilogue10collective18CollectiveEpilogueINS1G_23Sm100TmaWarpSpecializedILi4ELi2ELi64ELb0ELb0EEEJSH_NS5_IJNSW_ISE_SB_EENSW_ISG_SB_EEEEESI_SJ_SI_SJ_NS1G_6fusion15FusionCallbacksIS1K_NS1O_17LinearCombinationISI_fSI_fLNS_15FloatRoundStyleE2EEESH_S1N_JEEENS4_5SM1004TMEM4LOAD26SM100_TMEM_LOAD_32dp32b64xES13_S1D_NS4_39AutoVectorizingCopyWithAssumedAlignmentILi128EEENS4_14SM90_TMA_STOREES1D_S1Z_S1Z_EEEvvEEEEvNT_6ParamsE,@"STO_CUDA_ENTRY STV_DEFAULT"
_ZN7cutlass13device_kernelINS_4gemm6kernel13GemmUniversalIN4cute5tupleIJiiiiEEENS1_10collective13CollectiveMmaINS1_35MainloopSm100TmaUmmaWarpSpecializedILi7ELi2ELi2ENS5_IJNS4_1CILi1EEESB_SB_EEEEENS5_IJNSA_ILi128EEENSA_ILi256EEENSA_ILi64EEEEEENS_12float_e5m2_tENS5_IJlSB_lEEESI_SJ_NS4_8TiledMMAINS4_8MMA_AtomIJNS4_10MMA_TraitsINS4_19SM100_MMA_F8F6F4_SSEJSI_SI_fSE_SF_NS4_17integral_constantINS4_4UMMA5MajorELSQ_0EEESR_NSO_INSP_7ScaleInELSS_0EEEST_EEEEEENS4_6LayoutISC_NS5_IJNSA_ILi0EEESX_SX_EEEEENS5_IJNS4_10UnderscoreES10_S10_EEEEENS4_13SM90_TMA_LOADENS4_14ComposedLayoutINS4_7SwizzleILi2ELi4ELi3EEENS4_18smem_ptr_flag_bitsILi8EEENSW_INS5_IJNSA_ILi8EEESG_EEENS5_IJSG_SB_EEEEEEEvNS4_8identityES13_S1D_vS1E_EENS_8epilogue10collective18CollectiveEpilogueINS1G_23Sm100TmaWarpSpecializedILi4ELi2ELi64ELb0ELb0EEEJSH_NS5_IJNSW_ISE_SB_EENSW_ISG_SB_EEEEESI_SJ_SI_SJ_NS1G_6fusion15FusionCallbacksIS1K_NS1O_17LinearCombinationISI_fSI_fLNS_15FloatRoundStyleE2EEESH_S1N_JEEENS4_5SM1004TMEM4LOAD26SM100_TMEM_LOAD_32dp32b64xES13_S1D_NS4_39AutoVectorizingCopyWithAssumedAlignmentILi128EEENS4_14SM90_TMA_STOREES1D_S1Z_S1Z_EEEvvEEEEvNT_6ParamsE:
[----:B------:R-:W1:Y:S01]  /*0000*/  LDC R1, c[0x0][0x37c] ;  /* 0x0000df00ff017b82 */ /* 0x000e620000000800 */
[----:B------:R-:W2:Y:S01]  /*0010*/  S2R R185, SR_TID.X ;  /* 0x0000000000b97919 */ /* 0x000ea20000002100 */
[----:B------:R-:W3:Y:S01]  /*0020*/  LDCU.64 UR4, c[0x0][0x890] ;  /* 0x00011200ff0477ac */ /* 0x000ee20008000a00 */
[----:B------:R-:W-:Y:S02]  /*0030*/  PRMT R171, RZ, 0x7610, R171 ;  /* 0x00007610ffab7816 */ /* 0x000fe400000000ab */
[----:B------:R-:W-:Y:S01]  /*0040*/  ELECT P5, URZ, PT ;  /* 0x0000000000ff782f */ /* 0x000fe200038a0000 */
[----:B------:R-:W4:Y:S01]  /*0050*/  LDCU.64 UR46, c[0x0][0x358] ;  /* 0x00006b00ff2e77ac */ /* 0x000f220008000a00 */
[----:B---3--:R-:W-:-:S04]  /*0060*/  UISETP.NE.U32.AND UP0, UPT, UR4, URZ, UPT ;  /* 0x000000ff0400728c */ /* 0x008fc8000bf05070 */
[----:B------:R-:W-:Y:S01]  /*0070*/  UISETP.NE.AND.EX UP0, UPT, UR5, URZ, UPT, UP0 ;  /* 0x000000ff0500728c */ /* 0x000fe2000bf05300 */
[----:B--2---:R-:W-:-:S05]  /*0080*/  SHF.R.U32.HI R173, RZ, 0x5, R185 ;  /* 0x00000005ffad7819 */ /* 0x004fca00000116b9 */
[----:B------:R-:W2:Y:S02]  /*0090*/  SHFL.IDX PT, R0, R173, RZ, 0x1f ;  /* 0x00001fffad007589 */ /* 0x000ea400000e0000 */
[----:B--2---:R-:W-:Y:S01]  /*00a0*/  R2UR UR8, R0 ;  /* 0x00000000000872ca */ /* 0x004fe200000e0000 */
[----:B-1--4-:R-:W-:-:S14]  /*00b0*/  BRA.U UP0, `(.L_x_0) ;  /* 0x00000001002c7547 */ /* 0x012fdc000b800000 */
[----:B------:R-:W1:Y:S02]  /*00c0*/  LDCU.64 UR6, c[0x0][0x888] ;  /* 0x00011100ff0677ac */ /* 0x000e640008000a00 */
[----:B-1----:R-:W-:-:S04]  /*00d0*/  UISETP.NE.U32.AND UP0, UPT, UR6, URZ, UPT ;  /* 0x000000ff0600728c */ /* 0x002fc8000bf05070 */
[----:B------:R-:W-:-:S09]  /*00e0*/  UISETP.NE.AND.EX UP0, UPT, UR7, URZ, UPT, UP0 ;  /* 0x000000ff0700728c */ /* 0x000fd2000bf05300 */
[----:B------:R-:W-:Y:S05]  /*00f0*/  BRA.U !UP0, `(.L_x_1) ;  /* 0x0000000108107547 */ /* 0x000fea000b800000 */
[----:B------:R-:W1:Y:S02]  /*0100*/  LDC.64 R2, c[0x0][0x888] ;  /* 0x00022200ff027b82 */ /* 0x000e640000000a00 */
[----:B-1----:R1:W5:Y:S01]  /*0110*/  LDG.E R81, desc[UR46][R2.64] ;  /* 0x0000002e02517981 */ /* 0x002362000c1e1900 */
[----:B------:R-:W-:Y:S01]  /*0120*/  HFMA2 R171, -RZ, RZ, 0, 5.9604644775390625e-08 ;  /* 0x00000001ffab7431 */ /* 0x000fe200000001ff */
[----:B------:R-:W-:Y:S05]  /*0130*/  BRA `(.L_x_0) ;  /* 0x00000000000c7947 */ /* 0x000fea0003800000 */
.L_x_1:
[----:B------:R-:W1:Y:S01]  /*0140*/  LDCU UR6, c[0x0][0x880] ;  /* 0x00011000ff0677ac */ /* 0x000e620008000800 */
[----:B------:R-:W-:Y:S01]  /*0150*/  HFMA2 R171, -RZ, RZ, 0, 5.9604644775390625e-08 ;  /* 0x00000001ffab7431 */ /* 0x000fe200000001ff */
[----:B-1----:R-:W-:-:S07]  /*0160*/  MOV R81, UR6 ;  /* 0x0000000600517c02 */ /* 0x002fce0008000f00 */
.L_x_0:
[----:B------:R-:W2:Y:S02]  /*0170*/  LDCU.64 UR6, c[0x0][0x8b0] ;  /* 0x00011600ff0677ac */ /* 0x000ea40008000a00 */
[----:B--2---:R-:W-:-:S04]  /*0180*/  UISETP.NE.U32.AND UP0, UPT, UR6, URZ, UPT ;  /* 0x000000ff0600728c */ /* 0x004fc8000bf05070 */
[----:B------:R-:W-:-:S09]  /*0190*/  UISETP.NE.AND.EX UP0, UPT, UR7, URZ, UPT, UP0 ;  /* 0x000000ff0700728c */ /* 0x000fd2000bf05300 */
[----:B------:R-:W-:Y:S05]  /*01a0*/  BRA.U UP0, `(.L_x_2) ;  /* 0x0000000100247547 */ /* 0x000fea000b800000 */
[----:B------:R-:W2:Y:S02]  /*01b0*/  LDCU.64 UR6, c[0x0][0x8a8] ;  /* 0x00011500ff0677ac */ /* 0x000ea40008000a00 */
[----:B--2---:R-:W-:-:S04]  /*01c0*/  UISETP.NE.U32.AND UP0, UPT, UR6, URZ, UPT ;  /* 0x000000ff0600728c */ /* 0x004fc8000bf05070 */
[----:B------:R-:W-:-:S09]  /*01d0*/  UISETP.NE.AND.EX UP0, UPT, UR7, URZ, UPT, UP0 ;  /* 0x000000ff0700728c */ /* 0x000fd2000bf05300 */
[----:B------:R-:W-:Y:S05]  /*01e0*/  BRA.U !UP0, `(.L_x_3) ;  /* 0x00000001080c7547 */ /* 0x000fea000b800000 */
[----:B------:R-:W2:Y:S02]  /*01f0*/  LDC.64 R78, c[0x0][0x8a8] ;  /* 0x00022a00ff4e7b82 */ /* 0x000ea40000000a00 */
[----:B--2---:R2:W5:Y:S01]  /*0200*/  LDG.E R78, desc[UR46][R78.64] ;  /* 0x0000002e4e4e7981 */ /* 0x004562000c1e1900 */
[----:B------:R-:W-:Y:S05]  /*0210*/  BRA `(.L_x_2) ;  /* 0x0000000000087947 */ /* 0x000fea0003800000 */
.L_x_3:
[----:B------:R-:W2:Y:S02]  /*0220*/  LDCU UR6, c[0x0][0x8a0] ;  /* 0x00011400ff0677ac */ /* 0x000ea40008000800 */
[----:B--2---:R-:W-:Y:S02]  /*0230*/  MOV R78, UR6 ;  /* 0x00000006004e7c02 */ /* 0x004fe40008000f00 */
.L_x_2:
[----:B------:R-:W-:Y:S01]  /*0240*/  IMAD.U32 R0, RZ, RZ, UR8 ;  /* 0x00000008ff007e24 */ /* 0x000fe2000f8e00ff */
[----:B------:R-:W-:Y:S04]  /*0250*/  BSSY.RECONVERGENT B0, `(.L_x_4) ;  /* 0x000000c000007945 */ /* 0x000fe80003800200 */
[C---:B------:R-:W-:Y:S02]  /*0260*/  ISETP.NE.OR P1, PT, R0.reuse, 0x1, !P5 ;  /* 0x000000010000780c */ /* 0x040fe40006f25670 */
[----:B------:R-:W-:-:S11]  /*0270*/  ISETP.NE.OR P0, PT, R0, 0x3, !P5 ;  /* 0x000000030000780c */ /* 0x000fd60006f05670 */
[----:B------:R-:W-:Y:S05]  /*0280*/  @P1 BRA `(.L_x_5) ;  /* 0x0000000000201947 */ /* 0x000fea0003800000 */
[----:B------:R-:W3:Y:S02]  /*0290*/  LDCU.64 UR6, c[0x0][0x348] ;  /* 0x00006900ff0677ac */ /* 0x000ee40008000a00 */
[----:B---3--:R-:W-:Y:S02]  /*02a0*/  UIADD3 UR10, UP1, UPT, UR6, 0x80, URZ ;  /* 0x00000080060a7890 */ /* 0x008fe4000ff3e0ff */
[----:B------:R-:W-:Y:S02]  /*02b0*/  UIADD3 UR6, UP0, UPT, UR6, 0x180, URZ ;  /* 0x0000018006067890 */ /* 0x000fe4000ff1e0ff */
[----:B------:R-:W-:Y:S02]  /*02c0*/  UIADD3.X UR11, UPT, UPT, URZ, UR7, URZ, UP1, !UPT ;  /* 0x00000007ff0b7290 */ /* 0x000fe40008ffe4ff */
[----:B------:R-:W-:-:S07]  /*02d0*/  UIADD3.X UR7, UPT, UPT, URZ, UR7, URZ, UP0, !UPT ;  /* 0x00000007ff077290 */ /* 0x000fce00087fe4ff */
[----:B------:R3:W-:Y:S02]  /*02e0*/  UTMACCTL.PF [UR10] ;  /* 0x000000000a0079b9 */ /* 0x0007e40008040000 */
[----:B------:R3:W-:Y:S02]  /*02f0*/  UTMACCTL.PF [UR6] ;  /* 0x00000000060079b9 */ /* 0x0007e40008040000 */
[----:B---3--:R-:W-:Y:S01]  /*0300*/  NOP ;  /* 0x0000000000007918 */ /* 0x008fe20000000000 */
.L_x_5:
[----:B------:R-:W-:Y:S05]  /*0310*/  BSYNC.RECONVERGENT B0 ;  /* 0x0000000000007941 */ /* 0x000fea0003800200 */
.L_x_4:
[----:B------:R-:W-:Y:S04]  /*0320*/  BSSY.RECONVERGENT B0, `(.L_x_6) ;  /* 0x000000a000007945 */ /* 0x000fe80003800200 */
        /* <DEDUP_REMOVED lines=9> */
.L_x_7:
[----:B------:R-:W-:Y:S05]  /*03c0*/  BSYNC.RECONVERGENT B0 ;  /* 0x0000000000007941 */ /* 0x000fea0003800200 */
.L_x_6:
[----:B------:R-:W3:Y:S01]  /*03d0*/  LDCU.64 UR6, c[0x0][0x888] ;  /* 0x00011100ff0677ac */ /* 0x000ee20008000a00 */
[----:B------:R-:W-:Y:S02]  /*03e0*/  UISETP.EQ.U32.AND UP1, UPT, UR4, URZ, UPT ;  /* 0x000000ff0400728c */ /* 0x000fe4000bf22070 */
[----:B------:R-:W-:Y:S02]  /*03f0*/  UPLOP3.LUT UP2, UPT, UPT, UPT, UPT, 0x80, 0x8 ;  /* 0x000000000008789c */ /* 0x000fe40003f4f070 */
[----:B---3--:R-:W-:-:S04]  /*0400*/  UISETP.NE.U32.AND UP0, UPT, UR6, URZ, UPT ;  /* 0x000000ff0600728c */ /* 0x008fc8000bf05070 */
[----:B------:R-:W-:-:S04]  /*0410*/  UISETP.NE.AND.EX UP0, UPT, UR7, URZ, UPT, UP0 ;  /* 0x000000ff0700728c */ /* 0x000fc8000bf05300 */
[----:B------:R-:W-:-:S04]  /*0420*/  UISETP.EQ.OR.EX UP3, UPT, UR5, URZ, !UP0, UP1 ;  /* 0x000000ff0500728c */ /* 0x000fc8000c762710 */
[----:B------:R-:W-:-:S05]  /*0430*/  UP2UR UR50, UPR, URZ, 0x8 ;  /* 0x00000008ff327883 */ /* 0x000fca0008000000 */
[----:B------:R-:W-:Y:S07]  /*0440*/  BRA.U !UP3, `(.L_x_8) ;  /* 0x000000010b207547 */ /* 0x000fee000b800000 */
[----:B------:R-:W-:Y:S01]  /*0450*/  UISETP.NE.U32.AND UP2, UPT, UR4, URZ, UPT ;  /* 0x000000ff0400728c */ /* 0x000fe2000bf45070 */
[----:B-----5:R-:W-:Y:S01]  /*0460*/  FSETP.NEU.AND P0, PT, R81, RZ, PT ;  /* 0x000000ff5100720b */ /* 0x020fe20003f0d000 */
[----:B------:R-:W-:Y:S02]  /*0470*/  USEL UR4, URZ, 0xffffffff, UP0 ;  /* 0xffffffffff047887 */ /* 0x000fe40008000000 */
[----:B------:R-:W-:-:S10]  /*0480*/  UISETP.NE.AND.EX UP2, UPT, UR5, URZ, UPT, UP2 ;  /* 0x000000ff0500728c */ /* 0x000fd4000bf45320 */
[----:B------:R-:W-:Y:S01]  /*0490*/  VOTEU.ANY UP1, P0 ;  /* 0x0000000000ff7886 */ /* 0x000fe20000020100 */
[----:B------:R-:W-:-:S04]  /*04a0*/  @!UP2 USEL UR4, URZ, 0xffffffff, UP1 ;  /* 0xffffffffff04a887 */ /* 0x000fc80008800000 */
[----:B------:R-:W-:-:S04]  /*04b0*/  ULOP3.LUT UR4, UR4, 0x1, URZ, 0xc0, !UPT ;  /* 0x0000000104047892 */ /* 0x000fc8000f8ec0ff */
[----:B------:R-:W-:-:S11]  /*04c0*/  UISETP.NE.U32.AND UP2, UPT, UR4, 0x1, UPT ;  /* 0x000000010400788c */ /* 0x000fd6000bf45070 */
.L_x_8:
[----:B-1----:R-:W1:Y:S01]  /*04d0*/  SHFL.IDX PT, R2, R173, RZ, 0x1f ;  /* 0x00001fffad027589 */ /* 0x002e6200000e0000 */
[----:B------:R-:W-:-:S04]  /*04e0*/  UISETP.NE.AND UP1, UPT, UR8, 0x2, UPT ;  /* 0x000000020800788c */ /* 0x000fc8000bf25270 */
[----:B------:R-:W-:Y:S01]  /*04f0*/  USEL UR6, URZ, 0x1, UP1 ;  /* 0x00000001ff067887 */ /* 0x000fe20008800000 */
[----:B-1----:R-:W-:-:S13]  /*0500*/  ISETP.NE.AND P0, PT, R2, RZ, PT ;  /* 0x000000ff0200720c */ /* 0x002fda0003f05270 */
[----:B------:R-:W-:Y:S05]  /*0510*/  @P0 BRA `(.L_x_9) ;  /* 0x0000000000600947 */ /* 0x000fea0003800000 */
[----:B------:R-:W1:Y:S01]  /*0520*/  S2UR UR5, SR_CgaCtaId ;  /* 0x00000000000579c3 */ /* 0x000e620000008800 */
[----:B------:R-:W-:Y:S01]  /*0530*/  UMOV UR7, 0x400 ;  /* 0x0000040000077882 */ /* 0x000fe20000000000 */
[----:B------:R-:W-:Y:S01]  /*0540*/  UMOV UR4, 0x1 ;  /* 0x0000000100047882 */ /* 0x000fe20000000000 */
[----:B------:R-:W-:Y:S01]  /*0550*/  ELECT P0, URZ, PT ;  /* 0x0000000000ff782f */ /* 0x000fe20003800000 */
[----:B------:R-:W-:-:S04]  /*0560*/  UIADD3 UR10, UPT, UPT, -UR4, 0x100000, URZ ;  /* 0x00100000040a7890 */ /* 0x000fc8000fffe1ff */
[----:B------:R-:W-:Y:S02]  /*0570*/  USHF.L.U32 UR11, UR10, 0xb, URZ ;  /* 0x0000000b0a0b7899 */ /* 0x000fe400080006ff */
[----:B------:R-:W-:Y:S02]  /*0580*/  USHF.L.U32 UR10, UR10, 0x1, URZ ;  /* 0x000000010a0a7899 */ /* 0x000fe400080006ff */
[----:B-1----:R-:W-:Y:S01]  /*0590*/  ULEA UR5, UR5, UR7, 0x18 ;  /* 0x0000000705057291 */ /* 0x002fe2000f8ec0ff */
[----:B------:R-:W1:Y:S11]  /*05a0*/  FENCE.VIEW.ASYNC.S ;  /* 0x00000000000073c6 */ /* 0x000e760000000000 */
[----:B-1----:R1:W3:Y:S01]  /*05b0*/  SYNCS.EXCH.64 URZ, [UR5], UR10 ;  /* 0x0000000a05ff75b2 */ /* 0x0022e20008000100 */
[----:B------:R1:W4:Y:S01]  /*05c0*/  SYNCS.EXCH.64 URZ, [UR5+0x38], UR10 ;  /* 0x0000380a05ff75b2 */ /* 0x0003220008000100 */
[----:B------:R1:W1:Y:S01]  /*05d0*/  SYNCS.EXCH.64 URZ, [UR5+0x8], UR10 ;  /* 0x0000080a05ff75b2 */ /* 0x0002620008000100 */
        /* <DEDUP_REMOVED lines=11> */
[----:B------:R-:W-:Y:S01]  /*0690*/  NOP ;  /* 0x0000000000007918 */ /* 0x000fe20000000000 */
.L_x_9:
[----:B------:R-:W2:Y:S01]  /*06a0*/  SHFL.IDX PT, R2, R173, RZ, 0x1f ;  /* 0x00001fffad027589 */ /* 0x000ea200000e0000 */
[----:B------:R-:W-:Y:S01]  /*06b0*/  NOP ;  /* 0x0000000000007918 */ /* 0x000fe20000000000 */
[----:B--2---:R-:W-:-:S13]  /*06c0*/  ISETP.NE.AND P0, PT, R2, 0x1, PT ;  /* 0x000000010200780c */ /* 0x004fda0003f05270 */
[----:B------:R-:W-:Y:S05]  /*06d0*/  @P0 BRA `(.L_x_10) ;  /* 0x0000000000580947 */ /* 0x000fea0003800000 */
[----:B------:R-:W2:Y:S01]  /*06e0*/  S2UR UR7, SR_CgaCtaId ;  /* 0x00000000000779c3 */ /* 0x000ea20000008800 */
[----:B------:R-:W-:Y:S01]  /*06f0*/  UMOV UR9, 0x400 ;  /* 0x0000040000097882 */ /* 0x000fe20000000000 */
[----:B-1----:R-:W-:Y:S01]  /*0700*/  UMOV UR5, 0x20 ;  /* 0x0000002000057882 */ /* 0x002fe20000000000 */
[----:B------:R-:W-:Y:S01]  /*0710*/  UMOV UR4, 0x80 ;  /* 0x0000008000047882 */ /* 0x000fe20000000000 */
[----:B------:R-:W-:-:S04]  /*0720*/  UIADD3 UR10, UPT, UPT, -UR5, 0x100000, URZ ;  /* 0x00100000050a7890 */ /* 0x000fc8000fffe1ff */
[----:B------:R-:W-:Y:S02]  /*0730*/  USHF.L.U32 UR11, UR10, 0xb, URZ ;  /* 0x0000000b0a0b7899 */ /* 0x000fe400080006ff */
[----:B------:R-:W-:Y:S02]  /*0740*/  USHF.L.U32 UR10, UR10, 0x1, URZ ;  /* 0x000000010a0a7899 */ /* 0x000fe400080006ff */
[----:B------:R-:W-:-:S04]  /*0750*/  UIADD3 UR4, UPT, UPT, -UR4, 0x100000, URZ ;  /* 0x0010000004047890 */ /* 0x000fc8000fffe1ff */
[----:B------:R-:W-:Y:S02]  /*0760*/  USHF.L.U32 UR5, UR4, 0xb, URZ ;  /* 0x0000000b04057899 */ /* 0x000fe400080006ff */
[----:B------:R-:W-:Y:S01]  /*0770*/  USHF.L.U32 UR4, UR4, 0x1, URZ ;  /* 0x0000000104047899 */ /* 0x000fe200080006ff */
[----:B------:R-:W-:Y:S01]  /*0780*/  ELECT P0, URZ, PT ;  /* 0x0000000000ff782f */ /* 0x000fe20003800000 */
[----:B--2---:R-:W-:Y:S01]  /*0790*/  ULEA UR7, UR7, UR9, 0x18 ;  /* 0x0000000907077291 */ /* 0x004fe2000f8ec0ff */
[----:B------:R-:W1:Y:S11]  /*07a0*/  FENCE.VIEW.ASYNC.S ;  /* 0x00000000000073c6 */ /* 0x000e760000000000 */
[----:B-1----:R2:W1:Y:S01]  /*07b0*/  SYNCS.EXCH.64 URZ, [UR7+0x70], UR10 ;  /* 0x0000700a07ff75b2 */ /* 0x0024620008000100 */
[----:B------:R2:W1:Y:S01]  /*07c0*/  SYNCS.EXCH.64 URZ, [UR7+0x90], UR4 ;  /* 0x0000900407ff75b2 */ /* 0x0004620008000100 */
[----:B------:R2:W1:Y:S01]  /*07d0*/  SYNCS.EXCH.64 URZ, [UR7+0x78], UR10 ;  /* 0x0000780a07ff75b2 */ /* 0x0004620008000100 */
[----:B------:R2:W1:Y:S01]  /*07e0*/  SYNCS.EXCH.64 URZ, [UR7+0x98], UR4 ;  /* 0x0000980407ff75b2 */ /* 0x0004620008000100 */
[----:B------:R2:W1:Y:S01]  /*07f0*/  SYNCS.EXCH.64 URZ, [UR7+0x80], UR10 ;  /* 0x0000800a07ff75b2 */ /* 0x0004620008000100 */
[----:B------:R2:W1:Y:S01]  /*0800*/  SYNCS.EXCH.64 URZ, [UR7+0xa0], UR4 ;  /* 0x0000a00407ff75b2 */ /* 0x0004620008000100 */
[----:B------:R2:W1:Y:S01]  /*0810*/  SYNCS.EXCH.64 URZ, [UR7+0x88], UR10 ;  /* 0x0000880a07ff75b2 */ /* 0x0004620008000100 */
[----:B------:R2:W1:Y:S02]  /*0820*/  SYNCS.EXCH.64 URZ, [UR7+0xa8], UR4 ;  /* 0x0000a80407ff75b2 */ /* 0x0004640008000100 */
[----:B--2---:R-:W-:Y:S01]  /*0830*/  NOP ;  /* 0x0000000000007918 */ /* 0x004fe20000000000 */
.L_x_10:
[----:B------:R-:W2:Y:S01]  /*0840*/  SHFL.IDX PT, R2, R173, RZ, 0x1f ;  /* 0x00001fffad027589 */ /* 0x000ea200000e0000 */
[----:B------:R-:W-:Y:S01]  /*0850*/  NOP ;  /* 0x0000000000007918 */ /* 0x000fe20000000000 */
[----:B--2---:R-:W-:-:S13]  /*0860*/  ISETP.NE.AND P0, PT, R2, 0x3, PT ;  /* 0x000000030200780c */ /* 0x004fda0003f05270 */
[----:B------:R-:W-:Y:S05]  /*0870*/  @P0 BRA `(.L_x_11) ;  /* 0x0000000000300947 */ /* 0x000fea0003800000 */
[----:B-1----:R-:W1:Y:S01]  /*0880*/  S2UR UR5, SR_CgaCtaId ;  /* 0x00000000000579c3 */ /* 0x002e620000008800 */
        /* <DEDUP_REMOVED lines=8> */
[----:B-1----:R2:W1:Y:S01]  /*0910*/  SYNCS.EXCH.64 URZ, [UR5+0xb0], UR10 ;  /* 0x0000b00a05ff75b2 */ /* 0x0024620008000100 */
[----:B------:R2:W1:Y:S02]  /*0920*/  SYNCS.EXCH.64 URZ, [UR5+0xb8], UR10 ;  /* 0x0000b80a05ff75b2 */ /* 0x0004640008000100 */
[----:B--2---:R-:W-:Y:S01]  /*0930*/  NOP ;  /* 0x0000000000007918 */ /* 0x004fe20000000000 */
.L_x_11:
[----:B------:R-:W2:Y:S01]  /*0940*/  SHFL.IDX PT, R2, R173, RZ, 0x1f ;  /* 0x00001fffad027589 */ /* 0x000ea200000e0000 */
[----:B------:R-:W-:Y:S01]  /*0950*/  NOP ;  /* 0x0000000000007918 */ /* 0x000fe20000000000 */
[----:B--2---:R-:W-:-:S13]  /*0960*/  ISETP.NE.AND P0, PT, R2, 0x4, PT ;  /* 0x000000040200780c */ /* 0x004fda0003f05270 */
[----:B------:R-:W-:Y:S05]  /*0970*/  @P0 BRA `(.L_x_12) ;  /* 0x00000000004c0947 */ /* 0x000fea0003800000 */
[----:B-1----:R-:W1:Y:S01]  /*0980*/  S2UR UR5, SR_CgaCtaId ;  /* 0x00000000000579c3 */ /* 0x002e620000008800 */
[----:B------:R-:W-:Y:S01]  /*0990*/  UMOV UR9, 0x100 ;  /* 0x0000010000097882 */ /* 0x000fe20000000000 */
[----:B------:R-:W-:Y:S01]  /*09a0*/  UMOV UR7, 0x400 ;  /* 0x0000040000077882 */ /* 0x000fe20000000000 */
[----:B------:R-:W-:Y:S01]  /*09b0*/  USEL UR9, UR9, 0xe0, UP2 ;  /* 0x000000e009097887 */ /* 0x000fe20009000000 */
[----:B------:R-:W-:Y:S01]  /*09c0*/  UMOV UR4, 0x1 ;  /* 0x0000000100047882 */ /* 0x000fe20000000000 */
[----:B------:R-:W-:Y:S01]  /*09d0*/  ELECT P0, URZ, PT ;  /* 0x0000000000ff782f */ /* 0x000fe20003800000 */
[----:B------:R-:W-:-:S04]  /*09e0*/  UIADD3 UR10, UPT, UPT, -UR4, 0x100000, URZ ;  /* 0x00100000040a7890 */ /* 0x000fc8000fffe1ff */
[----:B------:R-:W-:Y:S02]  /*09f0*/  USHF.L.U32 UR11, UR10, 0xb, URZ ;  /* 0x0000000b0a0b7899 */ /* 0x000fe400080006ff */
[----:B------:R-:W-:Y:S02]  /*0a00*/  USHF.L.U32 UR10, UR10, 0x1, URZ ;  /* 0x000000010a0a7899 */ /* 0x000fe400080006ff */
[----:B------:R-:W-:-:S04]  /*0a10*/  UIADD3 UR12, UPT, UPT, -UR9, 0x100000, URZ ;  /* 0x00100000090c7890 */ /* 0x000fc8000fffe1ff */
[----:B------:R-:W-:Y:S02]  /*0a20*/  USHF.L.U32 UR13, UR12, 0xb, URZ ;  /* 0x0000000b0c0d7899 */ /* 0x000fe400080006ff */
[----:B------:R-:W-:Y:S02]  /*0a30*/  USHF.L.U32 UR12, UR12, 0x1, URZ ;  /* 0x000000010c0c7899 */ /* 0x000fe400080006ff */
[----:B-1----:R-:W-:Y:S01]  /*0a40*/  ULEA UR5, UR5, UR7, 0x18 ;  /* 0x0000000705057291 */ /* 0x002fe2000f8ec0ff */
[----:B------:R-:W1:Y:S11]  /*0a50*/  FENCE.VIEW.ASYNC.S ;  /* 0x00000000000073c6 */ /* 0x000e760000000000 */
[----:B-1----:R2:W1:Y:S01]  /*0a60*/  SYNCS.EXCH.64 URZ, [UR5+0xc0], UR10 ;  /* 0x0000c00a05ff75b2 */ /* 0x0024620008000100 */
[----:B------:R2:W1:Y:S01]  /*0a70*/  SYNCS.EXCH.64 URZ, [UR5+0xd0], UR12 ;  /* 0x0000d00c05ff75b2 */ /* 0x0004620008000100 */
[----:B------:R2:W1:Y:S01]  /*0a80*/  SYNCS.EXCH.64 URZ, [UR5+0xc8], UR10 ;  /* 0x0000c80a05ff75b2 */ /* 0x0004620008000100 */
[----:B------:R2:W1:Y:S02]  /*0a90*/  SYNCS.EXCH.64 URZ, [UR5+0xd8], UR12 ;  /* 0x0000d80c05ff75b2 */ /* 0x0004640008000100 */
[----:B--2---:R-:W-:Y:S01]  /*0aa0*/  NOP ;  /* 0x0000000000007918 */ /* 0x004fe20000000000 */
.L_x_12:
        /* <DEDUP_REMOVED lines=20> */
[----:B------:R2:W1:Y:S02]  /*0bf0*/  SYNCS.EXCH.64 URZ, [UR7+0xf8], UR4 ;  /* 0x0000f80407ff75b2 */ /* 0x0004640008000100 */
[----:B--2---:R-:W-:Y:S01]  /*0c00*/  NOP ;  /* 0x0000000000007918 */ /* 0x004fe20000000000 */
.L_x_13:
        /* <DEDUP_REMOVED lines=18> */
.L_x_14:
[----:B-1----:R-:W1:Y:S01]  /*0d30*/  S2UR UR5, SR_CTAID.X ;  /* 0x00000000000579c3 */ /* 0x002e620000002500 */
[----:B------:R-:W-:-:S05]  /*0d40*/  CS2R.32 R170, SR_CgaSize ;  /* 0x0000000000aa7805 */ /* 0x000fca0000008a00 */
[----:B------:R-:W-:-:S05]  /*0d50*/  IMAD R170, R170, -0xa0, RZ ;  /* 0xffffff60aaaa7824 */ /* 0x000fca00078e02ff */
[----:B------:R-:W-:-:S14]  /*0d60*/  R2UR UR9, R170 ;  /* 0x00000000aa0972ca */ /* 0x000fdc00000e0000 */
[----:B------:R-:W2:Y:S01]  /*0d70*/  LDCU UR9, c[0x0][UR9+0x2b0] ;  /* 0x00005600090977ac */ /* 0x000ea20008000800 */
[----:B------:R-:W-:Y:S01]  /*0d80*/  NOP ;  /* 0x0000000000007918 */ /* 0x000fe20000000000 */
[----:B------:R-:W-:-:S05]  /*0d90*/  CS2R.32 R170, SR_CgaSize ;  /* 0x0000000000aa7805 */ /* 0x000fca0000008a00 */
[----:B------:R-:W-:-:S05]  /*0da0*/  IMAD R170, R170, -0xa0, RZ ;  /* 0xffffff60aaaa7824 */ /* 0x000fca00078e02ff */
[----:B------:R-:W-:-:S14]  /*0db0*/  R2UR UR7, R170 ;  /* 0x00000000aa0772ca */ /* 0x000fdc00000e0000 */
[----:B------:R-:W3:Y:S01]  /*0dc0*/  LDCU UR7, c[0x0][UR7+0x2b4] ;  /* 0x00005680070777ac */ /* 0x000ee20008000800 */
[----:B------:R-:W4:Y:S08]  /*0dd0*/  S2UR UR4, SR_CTAID.Y ;  /* 0x00000000000479c3 */ /* 0x000f300000002600 */
[----:B------:R-:W3:Y:S01]  /*0de0*/  LDC R9, c[0x0][0xb24] ;  /* 0x0002c900ff097b82 */ /* 0x000ee20000000800 */
[----:B-1----:R-:W-:-:S02]  /*0df0*/  I2FP.F32.U32 R5, UR5 ;  /* 0x0000000500057c45 */ /* 0x002fc40008201000 */
[----:B------:R-:W-:-:S05]  /*0e00*/  CS2R.32 R3, SR_CgaSize ;  /* 0x0000000000037805 */ /* 0x000fca0000008a00 */
[----:B------:R-:W-:-:S06]  /*0e10*/  IMAD R3, R3, -0xa0, RZ ;  /* 0xffffff6003037824 */ /* 0x000fcc00078e02ff */
[----:B------:R-:W1:Y:S01]  /*0e20*/  LDC R3, c[0x0][R3+0x2a0] ;  /* 0x0000a80003037b82 */ /* 0x000e620000000800 */
[----:B------:R-:W-:Y:S01]  /*0e30*/  MOV R21, UR5 ;  /* 0x0000000500157c02 */ /* 0x000fe20008000f00 */
[----:B--2---:R-:W-:Y:S01]  /*0e40*/  FMUL R5, R5, UR9 ;  /* 0x0000000905057c20 */ /* 0x004fe20008400000 */
[----:B----4-:R-:W-:Y:S02]  /*0e50*/  I2FP.F32.U32 R4, UR4 ;  /* 0x0000000400047c45 */ /* 0x010fe40008201000 */
[----:B------:R-:W-:-:S05]  /*0e60*/  CS2R.32 R2, SR_CgaSize ;  /* 0x0000000000027805 */ /* 0x000fca0000008a00 */
[----:B------:R-:W-:-:S06]  /*0e70*/  IMAD R2, R2, -0xa0, RZ ;  /* 0xffffff6002027824 */ /* 0x000fcc00078e02ff */
[----:B------:R-:W2:Y:S01]  /*0e80*/  LDC R2, c[0x0][R2+0x2a4] ;  /* 0x0000a90002027b82 */ /* 0x000ea20000000800 */
[----:B------:R-:W4:Y:S01]  /*0e90*/  F2I.U32.TRUNC.NTZ R170, R5 ;  /* 0x0000000500aa7305 */ /* 0x000f22000020f000 */
[----:B------:R-:W-:Y:S01]  /*0ea0*/  MOV R20, UR4 ;  /* 0x0000000400147c02 */ /* 0x000fe20008000f00 */
[----:B---3--:R-:W-:-:S05]  /*0eb0*/  FMUL R4, R4, UR7 ;  /* 0x0000000704047c20 */ /* 0x008fca0008400000 */
[----:B------:R-:W-:Y:S01]  /*0ec0*/  BAR.SYNC.DEFER_BLOCKING 0x0 ;  /* 0x0000000000007b1d */ /* 0x000fe20000010000 */
[----:B------:R-:W-:-:S05]  /*0ed0*/  ISETP.GE.AND P0, PT, R9, 0x1, PT ;  /* 0x000000010900780c */ /* 0x000fca0003f06270 */
[----:B------:R-:W3:Y:S02]  /*0ee0*/  F2I.U32.TRUNC.NTZ R147, R4 ;  /* 0x0000000400937305 */ /* 0x000ee4000020f000 */
[----:B------:R-:W2:Y:S01]  /*0ef0*/  S2UR UR36, SR_CTAID.Z ;  /* 0x00000000002479c3 */ /* 0x000ea20000002700 */
[----:B----4-:R-:W-:-:S05]  /*0f00*/  IADD3 R170, PT, PT, -R170, RZ, RZ ;  /* 0x000000ffaaaa7210 */ /* 0x010fca0007ffe1ff */
[----:B-1----:R-:W-:Y:S01]  /*0f10*/  IMAD R170, R3, R170, UR5 ;  /* 0x0000000503aa7e24 */ /* 0x002fe2000f8e02aa */
[----:B---3--:R-:W-:-:S05]  /*0f20*/  IADD3 R147, PT, PT, -R147, RZ, RZ ;  /* 0x000000ff93937210 */ /* 0x008fca0007ffe1ff */
[----:B--2---:R-:W-:Y:S01]  /*0f30*/  IMAD R147, R2, R147, UR4 ;  /* 0x0000000402937e24 */ /* 0x004fe2000f8e0293 */
[----:B------:R-:W-:Y:S06]  /*0f40*/  @!P0 BRA `(.L_x_15) ;  /* 0x0000000000b88947 */ /* 0x000fec0003800000 */
[----:B------:R-:W1:Y:S01]  /*0f50*/  LDC.64 R4, c[0x0][0xb18] ;  /* 0x0002c600ff047b82 */ /* 0x000e620000000a00 */
[----:B------:R-:W-:-:S07]  /*0f60*/  ISETP.NE.AND P0, PT, R9, 0x1, PT ;  /* 0x000000010900780c */ /* 0x000fce0003f05270 */
[----:B------:R-:W2:Y:S08]  /*0f70*/  LDC R10, c[0x0][0xb0c] ;  /* 0x0002c300ff0a7b82 */ /* 0x000eb00000000800 */
[----:B------:R-:W3:Y:S08]  /*0f80*/  LDC R11, c[0x0][0x370] ;  /* 0x0000dc00ff0b7b82 */ /* 0x000ef00000000800 */
[----:B------:R-:W4:Y:S01]  /*0f90*/  LDC R12, c[0x0][0x374] ;  /* 0x0000dd00ff0c7b82 */ /* 0x000f220000000800 */
[----:B-1----:R-:W-:-:S07]  /*0fa0*/  ISETP.NE.AND P1, PT, R4, 0x1, PT ;  /* 0x000000010400780c */ /* 0x002fce0003f25270 */
[----:B------:R-:W3:Y:S01]  /*0fb0*/  LDC.64 R6, c[0x0][0xb10] ;  /* 0x0002c400ff067b82 */ /* 0x000ee20000000a00 */
[----:B--2---:R-:W-:-:S07]  /*0fc0*/  ISETP.NE.AND P2, PT, R10, 0x1, PT ;  /* 0x000000010a00780c */ /* 0x004fce0003f45270 */
[----:B------:R-:W1:Y:S08]  /*0fd0*/  LDC R8, c[0x0][0xb20] ;  /* 0x0002c800ff087b82 */ /* 0x000e700000000800 */
[----:B------:R-:W2:Y:S01]  /*0fe0*/  LDC.64 R2, c[0x0][0xb28] ;  /* 0x0002ca00ff027b82 */ /* 0x000ea20000000a00 */
[----:B----4-:R-:W-:-:S04]  /*0ff0*/  IMAD.HI.U32 R13, R12, R5, RZ ;  /* 0x000000050c0d7227 */ /* 0x010fc800078e00ff */
[----:B------:R-:W-:-:S04]  /*1000*/  IMAD.HI.U32 R5, R20, R5, RZ ;  /* 0x0000000514057227 */ /* 0x000fc800078e00ff */
[----:B---3--:R-:W-:-:S04]  /*1010*/  IMAD.HI.U32 R14, R11, R6, RZ ;  /* 0x000000060b0e7227 */ /* 0x008fc800078e00ff */
[C---:B------:R-:W-:Y:S01]  /*1020*/  IMAD.HI.U32 R16, R21.reuse, R6, RZ ;  /* 0x0000000615107227 */ /* 0x040fe200078e00ff */
[-C--:B------:R-:W-:Y:S02]  /*1030*/  @P2 SHF.R.U32.HI R11, RZ, R7.reuse, R14 ;  /* 0x00000007ff0b2219 */ /* 0x080fe4000001160e */
[-C--:B-1----:R-:W-:Y:S02]  /*1040*/  @P1 SHF.R.U32.HI R12, RZ, R8.reuse, R13 ;  /* 0x00000008ff0c1219 */ /* 0x082fe4000001160d */
[----:B------:R-:W-:Y:S02]  /*1050*/  SHF.R.U32.HI R5, RZ, R8, R5 ;  /* 0x00000008ff057219 */ /* 0x000fe40000011605 */
[----:B------:R-:W-:Y:S02]  /*1060*/  SHF.R.U32.HI R16, RZ, R7, R16 ;  /* 0x00000007ff107219 */ /* 0x000fe40000011610 */
[----:B------:R-:W-:Y:S01]  /*1070*/  SEL R5, R20, R5, !P1 ;  /* 0x0000000514057207 */ /* 0x000fe20004800000 */
[----:B--2---:R-:W-:Y:S01]  /*1080*/  IMAD.HI.U32 R14, R12, R2, RZ ;  /* 0x000000020c0e7227 */ /* 0x004fe200078e00ff */
[----:B------:R-:W-:-:S02]  /*1090*/  SEL R7, R21, R16, !P2 ;  /* 0x0000001015077207 */ /* 0x000fc40005000000 */
[----:B------:R-:W-:Y:S01]  /*10a0*/  IADD3 R13, PT, PT, -R5, RZ, RZ ;  /* 0x000000ff050d7210 */ /* 0x000fe20007ffe1ff */
[----:B------:R-:W-:Y:S01]  /*10b0*/  IMAD.HI.U32 R6, R11, R2, RZ ;  /* 0x000000020b067227 */ /* 0x000fe200078e00ff */
[----:B------:R-:W-:-:S03]  /*10c0*/  @P0 SHF.R.U32.HI R12, RZ, R3, R14 ;  /* 0x00000003ff0c0219 */ /* 0x000fc6000001160e */
[----:B------:R-:W-:Y:S01]  /*10d0*/  IMAD R13, R4, R13, R20 ;  /* 0x0000000d040d7224 */ /* 0x000fe200078e0214 */
[----:B------:R-:W-:Y:S01]  /*10e0*/  @P0 SHF.R.U32.HI R11, RZ, R3, R6 ;  /* 0x00000003ff0b0219 */ /* 0x000fe20000011606 */
[----:B------:R-:W-:-:S04]  /*10f0*/  IMAD R12, R12, R9, RZ ;  /* 0x000000090c0c7224 */ /* 0x000fc800078e02ff */
[----:B------:R-:W-:Y:S01]  /*1100*/  IMAD R6, R11, R9, RZ ;  /* 0x000000090b067224 */ /* 0x000fe200078e02ff */
[----:B------:R-:W-:-:S04]  /*1110*/  ISETP.GE.AND P1, PT, R5, R12, PT ;  /* 0x0000000c0500720c */ /* 0x000fc80003f26270 */
[----:B------:R-:W-:Y:S01]  /*1120*/  ISETP.GE.OR P1, PT, R7, R6, P1 ;  /* 0x000000060700720c */ /* 0x000fe20000f26670 */
[----:B------:R-:W-:-:S05]  /*1130*/  IMAD.HI.U32 R6, R5, R2, RZ ;  /* 0x0000000205067227 */ /* 0x000fca00078e00ff */
[----:B------:R-:W-:-:S04]  /*1140*/  SHF.R.U32.HI R6, RZ, R3, R6 ;  /* 0x00000003ff067219 */ /* 0x000fc80000011606 */
[----:B------:R-:W-:-:S03]  /*1150*/  SEL R6, R5, R6, !P0 ;  /* 0x0000000605067207 */ /* 0x000fc60004000000 */
[----:B------:R-:W-:Y:S01]  /*1160*/  @!P1 IMAD.HI.U32 R8, R7, R2, RZ ;  /* 0x0000000207089227 */ /* 0x000fe200078e00ff */
[----:B------:R-:W-:-:S04]  /*1170*/  IADD3 R2, PT, PT, -R6, RZ, RZ ;  /* 0x000000ff06027210 */ /* 0x000fc80007ffe1ff */
[----:B------:R-:W-:Y:S01]  /*1180*/  @!P1 SHF.R.U32.HI R8, RZ, R3, R8 ;  /* 0x00000003ff089219 */ /* 0x000fe20000011608 */
[----:B------:R-:W-:-:S03]  /*1190*/  IMAD R2, R9, R2, R5 ;  /* 0x0000000209027224 */ /* 0x000fc600078e0205 */
[----:B------:R-:W-:-:S05]  /*11a0*/  @!P1 SEL R3, R7, R8, !P0 ;  /* 0x0000000807039207 */ /* 0x000fca0004000000 */
[--C-:B------:R-:W-:Y:S02]  /*11b0*/  @!P1 IMAD.IADD R6, R6, 0x1, -R3.reuse ;  /* 0x0000000106069824 */ /* 0x100fe400078e0a03 */
[----:B------:R-:W-:Y:S01]  /*11c0*/  @!P1 IMAD R3, R2, R11, R3 ;  /* 0x0000000b02039224 */ /* 0x000fe200078e0203 */
[----:B------:R-:W-:Y:S01]  /*11d0*/  IADD3 R2, PT, PT, -R7, RZ, RZ ;  /* 0x000000ff07027210 */ /* 0x000fe20007ffe1ff */
[----:B------:R-:W-:Y:S02]  /*11e0*/  @!P1 IMAD R5, R6, R9, R7 ;  /* 0x0000000906059224 */ /* 0x000fe400078e0207 */
[----:B------:R-:W-:Y:S02]  /*11f0*/  @!P1 IMAD.MOV.U32 R7, RZ, RZ, R3 ;  /* 0x000000ffff079224 */ /* 0x000fe400078e0003 */
[----:B------:R-:W-:Y:S02]  /*1200*/  IMAD R2, R10, R2, R21 ;  /* 0x000000020a027224 */ /* 0x000fe400078e0215 */
[----:B------:R-:W-:-:S02]  /*1210*/  IMAD R20, R5, R4, R13 ;  /* 0x0000000405147224 */ /* 0x000fc400078e020d */
[----:B------:R-:W-:Y:S02]  /*1220*/  IMAD R21, R7, R10, R2 ;  /* 0x0000000a07157224 */ /* 0x000fe400078e0202 */
.L_x_15:
[----:B------:R-:W1:Y:S01]  /*1230*/  LDCU UR4, c[0x0][0xb30] ;  /* 0x00016600ff0477ac */ /* 0x000e620008000800 */
[----:B------:R-:W2:Y:S08]  /*1240*/  S2UR UR37, SR_CgaCtaId ;  /* 0x00000000002579c3 */ /* 0x000eb00000008800 */
[----:B------:R-:W3:Y:S01]  /*1250*/  LDC R72, c[0x0][0xb24] ;  /* 0x0002c900ff487b82 */ /* 0x000ee20000000800 */
[----:B-1----:R-:W-:-:S09]  /*1260*/  UISETP.NE.AND UP1, UPT, UR4, 0x1, UPT ;  /* 0x000000010400788c */ /* 0x002fd2000bf25270 */
[----:B--2---:R-:W-:Y:S05]  /*1270*/  BRA.U UP1, `(.L_x_16) ;  /* 0x0000000101407547 */ /* 0x004fea000b800000 */
[----:B------:R-:W1:Y:S08]  /*1280*/  LDC.64 R4, c[0x0][0xb10] ;  /* 0x0002c400ff047b82 */ /* 0x000e700000000a00 */
[----:B------:R-:W2:Y:S08]  /*1290*/  LDC.64 R2, c[0x0][0xb18] ;  /* 0x0002c600ff027b82 */ /* 0x000eb00000000a00 */
[----:B------:R-:W4:Y:S08]  /*12a0*/  LDC R6, c[0x0][0xb20] ;  /* 0x0002c800ff067b82 */ /* 0x000f300000000800 */
[----:B------:R-:W3:Y:S01]  /*12b0*/  LDC R8, c[0x0][0xb0c] ;  /* 0x0002c300ff087b82 */ /* 0x000ee20000000800 */
[----:B-1----:R-:W-:-:S05]  /*12c0*/  IMAD.HI.U32 R4, R21, R4, RZ ;  /* 0x0000000415047227 */ /* 0x002fca00078e00ff */
[----:B------:R-:W-:Y:S01]  /*12d0*/  SHF.R.U32.HI R4, RZ, R5, R4 ;  /* 0x00000005ff047219 */ /* 0x000fe20000011604 */
[----:B--2---:R-:W-:Y:S01]  /*12e0*/  IMAD.HI.U32 R3, R20, R3, RZ ;  /* 0x0000000314037227 */ /* 0x004fe200078e00ff */
[----:B------:R-:W-:-:S04]  /*12f0*/  ISETP.NE.AND P0, PT, R2, 0x1, PT ;  /* 0x000000010200780c */ /* 0x000fc80003f05270 */
[----:B----4-:R-:W-:-:S04]  /*1300*/  SHF.R.U32.HI R3, RZ, R6, R3 ;  /* 0x00000006ff037219 */ /* 0x010fc80000011603 */
[----:B------:R-:W-:Y:S02]  /*1310*/  SEL R3, R20, R3, !P0 ;  /* 0x0000000314037207 */ /* 0x000fe40004000000 */
[----:B---3--:R-:W-:-:S04]  /*1320*/  ISETP.NE.AND P1, PT, R8, 0x1, PT ;  /* 0x000000010800780c */ /* 0x008fc80003f25270 */
[----:B------:R-:W-:-:S05]  /*1330*/  SEL R4, R21, R4, !P1 ;  /* 0x0000000415047207 */ /* 0x000fca0004800000 */
[----:B------:R-:W-:Y:S02]  /*1340*/  IMAD.IADD R5, R3, 0x1, -R4 ;  /* 0x0000000103057824 */ /* 0x000fe400078e0a04 */
[----:B------:R-:W-:Y:S02]  /*1350*/  IMAD.IADD R3, R4, 0x1, -R3 ;  /* 0x0000000104037824 */ /* 0x000fe400078e0a03 */
[----:B------:R-:W-:Y:S02]  /*1360*/  IMAD R21, R5, R8, R21 ;  /* 0x0000000805157224 */ /* 0x000fe400078e0215 */
[----:B------:R-:W-:-:S07]  /*1370*/  IMAD R20, R3, R2, R20 ;  /* 0x0000000203147224 */ /* 0x000fce00078e0214 */
.L_x_16:
[----:B------:R-:W-:Y:S01]  /*1380*/  BAR.SYNC.DEFER_BLOCKING 0x0 ;  /* 0x0000000000007b1d */ /* 0x000fe20000010000 */
[----:B------:R-:W-:Y:S01]  /*1390*/  UISETP.NE.AND UP1, UPT, UR8, 0x2, UPT ;  /* 0x000000020800788c */ /* 0x000fe2000bf25270 */
[----:B------:R-:W-:Y:S02]  /*13a0*/  ISETP.NE.OR P5, PT, R0, 0x2, !P5 ;  /* 0x000000020000780c */ /* 0x000fe40006fa5670 */
[----:B------:R-:W-:-:S06]  /*13b0*/  LOP3.LUT R2, R185, 0x1f, RZ, 0xc0, !PT ;  /* 0x0000001fb9027812 */ /* 0x000fcc00078ec0ff */
[----:B------:R-:W-:Y:S05]  /*13c0*/  BRA.U UP1, `(.L_x_17) ;  /* 0x0000001101c87547 */ /* 0x000fea000b800000 */
[----:B------:R-:W1:Y:S01]  /*13d0*/  LDCU UR13, c[0x0][0x38c] ;  /* 0x00007180ff0d77ac */ /* 0x000e620008000800 */
[----:B------:R-:W2:Y:S01]  /*13e0*/  LDC R9, c[0x0][0x370] ;  /* 0x0000dc00ff097b82 */ /* 0x000ea20000000800 */
[----:B------:R-:W-:Y:S01]  /*13f0*/  PLOP3.LUT P1, PT, PT, PT, UP2, 0x80, 0x8 ;  /* 0x000000000008781c */ /* 0x000fe20003f2f028 */
[----:B------:R-:W-:Y:S01]  /*1400*/  IMAD.MOV.U32 R15, RZ, RZ, 0x1 ;  /* 0x00000001ff0f7424 */ /* 0x000fe200078e00ff */
[----:B------:R-:W-:Y:S01]  /*1410*/  ISETP.EQ.OR P4, PT, R2, RZ, P5 ;  /* 0x000000ff0200720c */ /* 0x000fe20002f82670 */
[----:B------:R-:W-:Y:S01]  /*1420*/  IMAD.MOV.U32 R14, RZ, RZ, RZ ;  /* 0x000000ffff0e7224 */ /* 0x000fe200078e00ff */
[----:B------:R-:W-:Y:S02]  /*1430*/  PLOP3.LUT P1, PT, P1, PT, PT, 0x8, 0x80 ;  /* 0x000000000080781c */ /* 0x000fe40000f2e170 */
[----:B------:R-:W-:Y:S01]  /*1440*/  CS2R R12, SRZ ;  /* 0x00000000000c7805 */ /* 0x000fe2000001ff00 */
[----:B------:R-:W-:Y:S01]  /*1450*/  IMAD.MOV.U32 R10, RZ, RZ, 0x1 ;  /* 0x00000001ff0a7424 */ /* 0x000fe200078e00ff */
[----:B------:R-:W4:Y:S01]  /*1460*/  LDC R0, c[0x0][0x374] ;  /* 0x0000dd00ff007b82 */ /* 0x000f220000000800 */
[----:B------:R-:W2:Y:S01]  /*1470*/  LDCU.64 UR22, c[0x0][0x348] ;  /* 0x00006900ff1677ac */ /* 0x000ea20008000a00 */
[----:B------:R-:W-:Y:S01]  /*1480*/  UMOV UR6, URZ ;  /* 0x000000ff00067c82 */ /* 0x000fe20008000000 */
[----:B-1----:R-:W-:-:S04]  /*1490*/  UIADD3 UR5, UPT, UPT, UR13, 0x3f, URZ ;  /* 0x0000003f0d057890 */ /* 0x002fc8000fffe0ff */
[----:B------:R-:W-:-:S04]  /*14a0*/  USHF.R.S32.HI UR4, URZ, 0x1f, UR5 ;  /* 0x0000001fff047899 */ /* 0x000fc80008011405 */
[----:B------:R-:W-:-:S04]  /*14b0*/  ULEA.HI UR4, UR4, UR5, URZ, 0x6 ;  /* 0x0000000504047291 */ /* 0x000fc8000f8f30ff */
[----:B------:R-:W-:Y:S02]  /*14c0*/  USHF.R.S32.HI UR15, URZ, 0x6, UR4 ;  /* 0x00000006ff0f7899 */ /* 0x000fe40008011404 */
[----:B------:R-:W-:Y:S02]  /*14d0*/  UIADD3 UR4, UPT, UPT, UR13, -0x1, URZ ;  /* 0xffffffff0d047890 */ /* 0x000fe4000fffe0ff */
[----:B------:R-:W-:Y:S02]  /*14e0*/  UISETP.LT.U32.AND UP0, UPT, UR15, 0x7, UPT ;  /* 0x000000070f00788c */ /* 0x000fe4000bf01070 */
[----:B------:R-:W-:Y:S02]  /*14f0*/  UISETP.GE.U32.AND UP1, UPT, UR4, -0x7f, UPT ;  /* 0xffffff810400788c */ /* 0x000fe4000bf26070 */
[----:B------:R-:W-:Y:S02]  /*1500*/  USEL UR14, UR15, 0x7, UP0 ;  /* 0x000000070f0e7887 */ /* 0x000fe40008000000 */
[----:B------:R-:W-:-:S02]  /*1510*/  UIADD3 UR13, UPT, UPT, UR13, 0x7e, URZ ;  /* 0x0000007e0d0d7890 */ /* 0x000fc4000fffe0ff */
[----:B------:R-:W-:Y:S02]  /*1520*/  UIADD3 UR5, UPT, UPT, UR14, -0x1, URZ ;  /* 0xffffffff0e057890 */ /* 0x000fe4000fffe0ff */
[----:B------:R-:W-:-:S03]  /*1530*/  UIADD3 UR7, UPT, UPT, UR15, -UR14, URZ ;  /* 0x8000000e0f077290 */ /* 0x000fc6000fffe0ff */
[----:B------:R-:W-:-:S04]  /*1540*/  @UP1 UIADD3 UR5, UPT, UPT, UR14, URZ, URZ ;  /* 0x000000ff0e051290 */ /* 0x000fc8000fffe0ff */
[----:B--2---:R-:W-:-:S12]  /*1550*/  UIADD3 UR5, UPT, UPT, UR5, 0x1, URZ ;  /* 0x0000000105057890 */ /* 0x004fd8000fffe0ff */
.L_x_35:
[----:B------:R-:W-:Y:S01]  /*1560*/  UISETP.NE.AND UP0, UPT, UR37, URZ, UPT ;  /* 0x000000ff2500728c */ /* 0x000fe2000bf05270 */
[----:B------:R-:W1:Y:S08]  /*1570*/  S2UR UR37, SR_CgaCtaId ;  /* 0x00000000002579c3 */ /* 0x000e700000008800 */
[----:B------:R-:W-:Y:S05]  /*1580*/  BRA.U UP0, `(.L_x_18) ;  /* 0x0000000100347547 */ /* 0x000fea000b800000 */
[----:B------:R-:W2:Y:S01]  /*1590*/  S2R R2, SR_CgaCtaId ;  /* 0x0000000000027919 */ /* 0x000ea20000008800 */
[----:B------:R-:W-:-:S04]  /*15a0*/  MOV R3, 0x400 ;  /* 0x0000040000037802 */ /* 0x000fc80000000f00 */
[----:B--2---:R-:W-:Y:S02]  /*15b0*/  LEA R3, R2, R3, 0x18 ;  /* 0x0000000302037211 */ /* 0x004fe400078ec0ff */
[----:B------:R-:W-:-:S03]  /*15c0*/  SHF.L.U32 R2, R10, 0x1f, RZ ;  /* 0x0000001f0a027819 */ /* 0x000fc600000006ff */
[----:B------:R-:W-:-:S04]  /*15d0*/  IMAD R3, R12, 0x8, R3 ;  /* 0x000000080c037824 */ /* 0x000fc800078e0203 */
[----:B------:R-:W2:Y:S02]  /*15e0*/  SYNCS.PHASECHK.TRANS64.TRYWAIT P0, [R3+URZ+0x110], R2 ;  /* 0x00011002030075a7 */ /* 0x000ea400080011ff */
[----:B--2---:R-:W-:Y:S05]  /*15f0*/  @!P0 BRA `(.L_x_19) ;  /* 0x0000009800c08947 */ /* 0x004fea0003800000 */
.L_x_129:
[----:B------:R-:W-:Y:S01]  /*1600*/  VIADD R12, R12, 0x1 ;  /* 0x000000010c0c7836 */ /* 0x000fe20000000000 */
[----:B------:R2:W-:Y:S04]  /*1610*/  SYNCS.ARRIVE.TRANS64.A1T0 RZ, [R3+URZ+0x100], RZ ;  /* 0x000100ff03ff79a7 */ /* 0x0005e800081000ff */
[----:B------:R-:W-:-:S04]  /*1620*/  ISETP.NE.AND P0, PT, R12, 0x2, PT ;  /* 0x000000020c00780c */ /* 0x000fc80003f05270 */
[----:B------:R-:W-:Y:S02]  /*1630*/  SEL R12, R12, RZ, P0 ;  /* 0x000000ff0c0c7207 */ /* 0x000fe40000000000 */
[----:B--2---:R-:W-:-:S04]  /*1640*/  SEL R3, RZ, 0x1, P0 ;  /* 0x00000001ff037807 */ /* 0x004fc80000000000 */
[----:B------:R-:W-:-:S07]  /*1650*/  LOP3.LUT R10, R10, R3, RZ, 0x3c, !PT ;  /* 0x000000030a0a7212 */ /* 0x000fce00078e3cff */
.L_x_18:
[----:B------:R-:W-:Y:S01]  /*1660*/  UMOV UR4, 0x400 ;  /* 0x0000040000047882 */ /* 0x000fe20000000000 */
[----:B------:R-:W-:Y:S01]  /*1670*/  SHF.L.U32 R2, R15, 0x1f, RZ ;  /* 0x0000001f0f027819 */ /* 0x000fe200000006ff */
[----:B-1----:R-:W-:Y:S01]  /*1680*/  ULEA UR4, UR37, UR4, 0x18 ;  /* 0x0000000425047291 */ /* 0x002fe2000f8ec0ff */
[----:B------:R-:W-:Y:S01]  /*1690*/  R2UR UR35, R21 ;  /* 0x00000000152372ca */ /* 0x000fe200000e0000 */
[----:B------:R-:W-:Y:S01]  /*16a0*/  UISETP.GE.U32.AND UP0, UPT, UR13, 0x7f, UPT ;  /* 0x0000007f0d00788c */ /* 0x000fe2000bf06070 */
[----:B------:R-:W-:Y:S01]  /*16b0*/  R2UR UR11, R20 ;  /* 0x00000000140b72ca */ /* 0x000fe200000e0000 */
[----:B------:R-:W-:Y:S01]  /*16c0*/  ULEA UR8, UR6, UR4, 0x3 ;  /* 0x0000000406087291 */ /* 0x000fe2000f8e18ff */
[----:B------:R-:W-:-:S08]  /*16d0*/  UMOV UR24, URZ ;  /* 0x000000ff00187c82 */ /* 0x000fd00008000000 */
[----:B------:R1:W2:Y:S01]  /*16e0*/  SYNCS.PHASECHK.TRANS64.TRYWAIT P0, [UR8+0x38], R2 ;  /* 0x00003802ff0075a7 */ /* 0x0002a20008001108 */
[----:B------:R-:W-:Y:S02]  /*16f0*/  USHF.L.U32 UR35, UR35, 0x7, URZ ;  /* 0x0000000723237899 */ /* 0x000fe400080006ff */
[----:B------:R-:W-:Y:S01]  /*1700*/  USHF.L.U32 UR11, UR11, 0x8, URZ ;  /* 0x000000080b0b7899 */ /* 0x000fe200080006ff */
[----:B------:R-:W-:Y:S11]  /*1710*/  BRA.U !UP0, `(.L_x_20) ;  /* 0x0000000108a87547 */ /* 0x000ff6000b800000 */
[----:B------:R-:W-:Y:S01]  /*1720*/  UMOV UR16, URZ ;  /* 0x000000ff00107c82 */ /* 0x000fe20008000000 */
[----:B------:R-:W-:-:S05]  /*1730*/  UMOV UR17, UR6 ;  /* 0x0000000600117c82 */ /* 0x000fca0008000000 */
.L_x_25:
[----:B-1----:R-:W-:Y:S01]  /*1740*/  ULEA UR33, UR17, UR4, 0x3 ;  /* 0x0000000411217291 */ /* 0x002fe2000f8e18ff */
[----:B--2---:R-:W-:Y:S01]  /*1750*/  @!P5 MOV R3, 0x6000 ;  /* 0x000060000003d802 */ /* 0x004fe20000000f00 */
[----:B--2---:R-:W-:Y:S10]  /*1760*/  @P0 BRA `(.L_x_21) ;  /* 0x00000000000c0947 */ /* 0x004ff40003800000 */
[----:B------:R-:W-:-:S04]  /*1770*/  SHF.L.U32 R5, R15, 0x1f, RZ ;  /* 0x0000001f0f057819 */ /* 0x000fc800000006ff */
[----:B------:R-:W2:Y:S02]  /*1780*/  SYNCS.PHASECHK.TRANS64.TRYWAIT P0, [UR33+0x38], R5 ;  /* 0x00003805ff0075a7 */ /* 0x000ea40008001121 */
[----:B--2---:R-:W-:Y:S05]  /*1790*/  @!P0 BRA `(.L_x_22) ;  /* 0x00000098006c8947 */ /* 0x004fea0003800000 */
.L_x_21:
[----:B------:R2:W-:Y:S01]  /*17a0*/  @!P5 SYNCS.ARRIVE.TRANS64 RZ, [UR33], R3 ;  /* 0x00000003ffffd9a7 */ /* 0x0005e20008000021 */
[----:B------:R-:W-:Y:S04]  /*17b0*/  BSSY.RECONVERGENT B0, `(.L_x_23) ;  /* 0x0000003000007945 */ /* 0x000fe80003800200 */
[----:B------:R-:W-:Y:S05]  /*17c0*/  @P4 BRA `(.L_x_24) ;  /* 0x0000000000044947 */ /* 0x000fea0003800000 */
[----:B------:R-:W-:Y:S05]  /*17d0*/  BPT.TRAP 0x1 ;  /* 0x000000040000795c */ /* 0x000fea0000300000 */
.L_x_24:
[----:B------:R-:W-:Y:S05]  /*17e0*/  BSYNC.RECONVERGENT B0 ;  /* 0x0000000000007941 */ /* 0x000fea0003800200 */
.L_x_23:
[----:B------:R-:W-:Y:S02]  /*17f0*/  UIADD3 UR6, UPT, UPT, UR17, 0x1, URZ ;  /* 0x0000000111067890 */ /* 0x000fe4000fffe0ff */
[----:B------:R-:W-:Y:S02]  /*1800*/  ULEA UR32, UR17, UR4, 0xd ;  /* 0x0000000411207291 */ /* 0x000fe4000f8e68ff */
[----:B------:R-:W-:Y:S02]  /*1810*/  UISETP.NE.AND UP0, UPT, UR6, 0x7, UPT ;  /* 0x000000070600788c */ /* 0x000fe4000bf05270 */
[----:B------:R-:W-:Y:S02]  /*1820*/  UIADD3 UR26, UP1, UPT, UR22, 0x80, URZ ;  /* 0x00000080161a7890 */ /* 0x000fe4000ff3e0ff */
[----:B------:R-:W-:Y:S02]  /*1830*/  USEL UR9, URZ, 0x1, UP0 ;  /* 0x00000001ff097887 */ /* 0x000fe40008000000 */
[----:B------:R-:W-:-:S02]  /*1840*/  USEL UR6, UR6, URZ, UP0 ;  /* 0x000000ff06067287 */ /* 0x000fc40008000000 */
[----:B------:R-:W-:Y:S02]  /*1850*/  UIADD3 UR20, UP0, UPT, UR22, 0x180, URZ ;  /* 0x0000018016147890 */ /* 0x000fe4000ff1e0ff */
[----:B------:R-:W-:Y:S01]  /*1860*/  ULEA UR8, UR6, UR4, 0x3 ;  /* 0x0000000406087291 */ /* 0x000fe2000f8e18ff */
[----:B------:R-:W-:Y:S01]  /*1870*/  LOP3.LUT R15, R15, UR9, RZ, 0x3c, !PT ;  /* 0x000000090f0f7c12 */ /* 0x000fe2000f8e3cff */
[----:B------:R-:W-:Y:S02]  /*1880*/  USHF.L.U32 UR34, UR16, 0x6, URZ ;  /* 0x0000000610227899 */ /* 0x000fe400080006ff */
[----:B------:R-:W-:Y:S01]  /*1890*/  UIADD3.X UR27, UPT, UPT, URZ, UR23, URZ, UP1, !UPT ;  /* 0x00000017ff1b7290 */ /* 0x000fe20008ffe4ff */
[----:B-1----:R-:W-:Y:S01]  /*18a0*/  SHF.L.U32 R2, R15, 0x1f, RZ ;  /* 0x0000001f0f027819 */ /* 0x002fe200000006ff */
[----:B------:R-:W-:Y:S02]  /*18b0*/  UIADD3 UR32, UPT, UPT, UR32, 0xc400, URZ ;  /* 0x0000c40020207890 */ /* 0x000fe4000fffe0ff */
[----:B------:R-:W-:Y:S01]  /*18c0*/  UIADD3.X UR21, UPT, UPT, URZ, UR23, URZ, UP0, !UPT ;  /* 0x00000017ff157290 */ /* 0x000fe200087fe4ff */
[----:B------:R1:W1:Y:S01]  /*18d0*/  SYNCS.PHASECHK.TRANS64.TRYWAIT P0, [UR8+0x38], R2 ;  /* 0x00003802ff0075a7 */ /* 0x0002620008001108 */
[----:B------:R-:W-:Y:S01]  /*18e0*/  ULEA UR8, UR17, UR4, 0xe ;  /* 0x0000000411087291 */ /* 0x000fe2000f8e70ff */
[----:B------:R-:W-:Y:S01]  /*18f0*/  UMOV UR18, 0x0 ;  /* 0x0000000000127882 */ /* 0x000fe20000000000 */
[----:B------:R-:W-:-:S02]  /*1900*/  UMOV UR19, 0x10000000 ;  /* 0x1000000000137882 */ /* 0x000fc40000000000 */
[----:B------:R-:W-:Y:S01]  /*1910*/  UIADD3 UR8, UPT, UPT, UR8, 0x1a400, URZ ;  /* 0x0001a40008087890 */ /* 0x000fe2000fffe0ff */
[----:B------:R1:W-:Y:S01]  /*1920*/  UTMALDG.3D [UR32], [UR26], desc[UR18] ;  /* 0x000012201a0075b4 */ /* 0x0003e20008011000 */
[----:B------:R-:W-:Y:S01]  /*1930*/  UMOV UR12, UR36 ;  /* 0x00000024000c7c82 */ /* 0x000fe20008000000 */
[----:B------:R-:W-:Y:S01]  /*1940*/  UMOV UR9, UR33 ;  /* 0x0000002100097c82 */ /* 0x000fe20008000000 */
[----:B------:R-:W-:Y:S01]  /*1950*/  UMOV UR10, UR34 ;  /* 0x00000022000a7c82 */ /* 0x000fe20008000000 */
[----:B------:R-:W-:Y:S01]  /*1960*/  UIADD3 UR16, UPT, UPT, UR16, 0x1, URZ ;  /* 0x0000000110107890 */ /* 0x000fe2000fffe0ff */
[----:B------:R-:W-:Y:S01]  /*1970*/  UMOV UR24, UR5 ;  /* 0x0000000500187c82 */ /* 0x000fe20008000000 */
[----:B------:R-:W-:Y:S02]  /*1980*/  UMOV UR17, UR6 ;  /* 0x0000000600117c82 */ /* 0x000fe40008000000 */
[----:B------:R1:W-:Y:S01]  /*1990*/  UTMALDG.3D [UR8], [UR20], desc[UR18] ;  /* 0x00001208140075b4 */ /* 0x0003e20008011000 */
[----:B------:R-:W-:-:S09]  /*19a0*/  UISETP.NE.AND UP0, UPT, UR16, UR5, UPT ;  /* 0x000000051000728c */ /* 0x000fd2000bf05270 */
[----:B------:R-:W-:Y:S05]  /*19b0*/  BRA.U UP0, `(.L_x_25) ;  /* 0xfffffffd00607547 */ /* 0x000fea000b83ffff */
.L_x_20:
[----:B-1----:R-:W-:Y:S01]  /*19c0*/  ULEA UR8, UR6, UR4, 0x3 ;  /* 0x0000000406087291 */ /* 0x002fe2000f8e18ff */
[----:B------:R-:W-:Y:S01]  /*19d0*/  SHF.L.U32 R2, R15, 0x1f, RZ ;  /* 0x0000001f0f027819 */ /* 0x000fe200000006ff */
[----:B------:R-:W-:Y:S01]  /*19e0*/  @!P1 SYNCS.ARRIVE.TRANS64.A1T0 RZ, [UR4+0xb8], RZ ;  /* 0x0000b8ffffff99a7 */ /* 0x000fe20008100004 */
[----:B------:R-:W-:-:S06]  /*19f0*/  UISETP.GT.AND UP0, UPT, UR15, UR14, UPT ;  /* 0x0000000e0f00728c */ /* 0x000fcc000bf04270 */
[----:B--2---:R1:W2:Y:S03]  /*1a00*/  SYNCS.PHASECHK.TRANS64.TRYWAIT P0, [UR8+0x38], R2 ;  /* 0x00003802ff0075a7 */ /* 0x0042a60008001108 */
[----:B------:R-:W-:Y:S05]  /*1a10*/  BRA.U !UP0, `(.L_x_26) ;  /* 0x0000000108ac7547 */ /* 0x000fea000b800000 */
[----:B------:R-:W-:Y:S01]  /*1a20*/  UIADD3 UR21, UPT, UPT, UR7, UR24, URZ ;  /* 0x0000001807157290 */ /* 0x000fe2000fffe0ff */
[----:B------:R-:W-:-:S11]  /*1a30*/  UMOV UR25, UR6 ;  /* 0x0000000600197c82 */ /* 0x000fd60008000000 */
.L_x_31:
[----:B-1----:R-:W-:Y:S01]  /*1a40*/  ULEA UR17, UR25, UR4, 0x3 ;  /* 0x0000000419117291 */ /* 0x002fe2000f8e18ff */
[----:B--2---:R-:W-:Y:S01]  /*1a50*/  @!P5 MOV R3, 0x6000 ;  /* 0x000060000003d802 */ /* 0x004fe20000000f00 */
[----:B--2---:R-:W-:Y:S10]  /*1a60*/  @P0 BRA `(.L_x_27) ;  /* 0x00000000000c0947 */ /* 0x004ff40003800000 */
[----:B------:R-:W-:-:S04]  /*1a70*/  SHF.L.U32 R5, R15, 0x1f, RZ ;  /* 0x0000001f0f057819 */ /* 0x000fc800000006ff */
[----:B------:R-:W2:Y:S02]  /*1a80*/  SYNCS.PHASECHK.TRANS64.TRYWAIT P0, [UR17+0x38], R5 ;  /* 0x00003805ff0075a7 */ /* 0x000ea40008001111 */
[----:B--2---:R-:W-:Y:S05]  /*1a90*/  @!P0 BRA `(.L_x_28) ;  /* 0x0000009400c48947 */ /* 0x004fea0003800000 */
.L_x_27:
[----:B------:R2:W-:Y:S01]  /*1aa0*/  @!P5 SYNCS.ARRIVE.TRANS64 RZ, [UR17], R3 ;  /* 0x00000003ffffd9a7 */ /* 0x0005e20008000011 */
[----:B------:R-:W-:Y:S04]  /*1ab0*/  BSSY.RECONVERGENT B0, `(.L_x_29) ;  /* 0x0000003000007945 */ /* 0x000fe80003800200 */
[----:B------:R-:W-:Y:S05]  /*1ac0*/  @P4 BRA `(.L_x_30) ;  /* 0x0000000000044947 */ /* 0x000fea0003800000 */
[----:B------:R-:W-:Y:S05]  /*1ad0*/  BPT.TRAP 0x1 ;  /* 0x000000040000795c */ /* 0x000fea0000300000 */
.L_x_30:
[----:B------:R-:W-:Y:S05]  /*1ae0*/  BSYNC.RECONVERGENT B0 ;  /* 0x0000000000007941 */ /* 0x000fea0003800200 */
.L_x_29:
        /* <DEDUP_REMOVED lines=10> */
[----:B------:R-:W-:Y:S01]  /*1b90*/  UIADD3 UR16, UPT, UPT, UR16, 0xc400, URZ ;  /* 0x0000c40010107890 */ /* 0x000fe2000fffe0ff */
[----:B-1----:R-:W-:Y:S01]  /*1ba0*/  SHF.L.U32 R2, R15, 0x1f, RZ ;  /* 0x0000001f0f027819 */ /* 0x002fe200000006ff */
[----:B------:R-:W-:Y:S02]  /*1bb0*/  UIADD3.X UR31, UPT, UPT, URZ, UR23, URZ, UP1, !UPT ;  /* 0x00000017ff1f7290 */ /* 0x000fe40008ffe4ff */
[----:B------:R-:W-:Y:S01]  /*1bc0*/  UIADD3.X UR29, UPT, UPT, URZ, UR23, URZ, UP0, !UPT ;  /* 0x00000017ff1d7290 */ /* 0x000fe200087fe4ff */
[----:B------:R1:W1:Y:S01]  /*1bd0*/  SYNCS.PHASECHK.TRANS64.TRYWAIT P0, [UR8+0x38], R2 ;  /* 0x00003802ff0075a7 */ /* 0x0002620008001108 */
[----:B------:R-:W-:Y:S01]  /*1be0*/  ULEA UR8, UR25, UR4, 0xe ;  /* 0x0000000419087291 */ /* 0x000fe2000f8e70ff */
[----:B------:R-:W-:Y:S01]  /*1bf0*/  UMOV UR26, 0x0 ;  /* 0x00000000001a7882 */ /* 0x000fe20000000000 */
[----:B------:R-:W-:-:S02]  /*1c00*/  UMOV UR27, 0x10000000 ;  /* 0x10000000001b7882 */ /* 0x000fc40000000000 */
[----:B------:R-:W-:Y:S01]  /*1c10*/  UIADD3 UR8, UPT, UPT, UR8, 0x1a400, URZ ;  /* 0x0001a40008087890 */ /* 0x000fe2000fffe0ff */
[----:B------:R-:W-:Y:S01]  /*1c20*/  UMOV UR19, UR35 ;  /* 0x0000002300137c82 */ /* 0x000fe20008000000 */
[----:B------:R-:W-:Y:S01]  /*1c30*/  UMOV UR20, UR36 ;  /* 0x0000002400147c82 */ /* 0x000fe20008000000 */
[----:B------:R-:W-:Y:S01]  /*1c40*/  UMOV UR12, UR36 ;  /* 0x00000024000c7c82 */ /* 0x000fe20008000000 */
[----:B------:R-:W-:Y:S01]  /*1c50*/  UMOV UR9, UR17 ;  /* 0x0000001100097c82 */ /* 0x000fe20008000000 */
[----:B------:R-:W-:Y:S01]  /*1c60*/  UMOV UR10, UR18 ;  /* 0x00000012000a7c82 */ /* 0x000fe20008000000 */
[----:B------:R1:W-:Y:S01]  /*1c70*/  UTMALDG.3D [UR16], [UR30], desc[UR26] ;  /* 0x00001a101e0075b4 */ /* 0x0003e20008011000 */
[----:B------:R-:W-:Y:S01]  /*1c80*/  UIADD3 UR24, UPT, UPT, UR24, 0x1, URZ ;  /* 0x0000000118187890 */ /* 0x000fe2000fffe0ff */
[----:B------:R-:W-:-:S03]  /*1c90*/  UMOV UR25, UR6 ;  /* 0x0000000600197c82 */ /* 0x000fc60008000000 */
[----:B------:R-:W-:Y:S01]  /*1ca0*/  UISETP.NE.AND UP0, UPT, UR24, UR21, UPT ;  /* 0x000000151800728c */ /* 0x000fe2000bf05270 */
[----:B------:R1:W-:Y:S08]  /*1cb0*/  UTMALDG.3D [UR8], [UR28], desc[UR26] ;  /* 0x00001a081c0075b4 */ /* 0x0003f00008011000 */
[----:B------:R-:W-:Y:S05]  /*1cc0*/  BRA.U UP0, `(.L_x_31) ;  /* 0xfffffffd005c7547 */ /* 0x000fea000b83ffff */
.L_x_26:
[C---:B-1----:R-:W-:Y:S01]  /*1cd0*/  LEA R2, R14.reuse, UR4, 0x3 ;  /* 0x000000040e027c11 */ /* 0x042fe2000f8e18ff */
[----:B------:R-:W-:Y:S01]  /*1ce0*/  NOP ;  /* 0x0000000000007918 */ /* 0x000fe20000000000 */
[----:B--2---:R-:W-:Y:S02]  /*1cf0*/  SHF.L.U32 R3, R13, 0x1f, RZ ;  /* 0x0000001f0d037819 */ /* 0x004fe400000006ff */
[----:B------:R-:W-:Y:S02]  /*1d00*/  LEA R4, R14, UR4, 0x4 ;  /* 0x000000040e047c11 */ /* 0x000fe4000f8e20ff */
[----:B------:R-:W1:Y:S02]  /*1d10*/  SYNCS.PHASECHK.TRANS64.TRYWAIT P0, [R2+URZ+0xc0], R3 ;  /* 0x0000c003020075a7 */ /* 0x000e6400080011ff */
[----:B-1----:R-:W-:Y:S05]  /*1d20*/  @!P0 BRA `(.L_x_32) ;  /* 0x0000009400388947 */ /* 0x002fea0003800000 */
.L_x_132:
[----:B------:R-:W2:Y:S01]  /*1d30*/  LDS.128 R4, [R4+0x130] ;  /* 0x0001300004047984 */ /* 0x000ea20000000c00 */
[----:B---3--:R-:W-:Y:S01]  /*1d40*/  ISETP.GE.AND P0, PT, R72, 0x1, PT ;  /* 0x000000014800780c */ /* 0x008fe20003f06270 */
[----:B-1----:R-:W-:Y:S01]  /*1d50*/  VIADD R2, R2, 0xd0 ;  /* 0x000000d002027836 */ /* 0x002fe20000000000 */
[----:B------:R-:W-:Y:S01]  /*1d60*/  @!PT LDS RZ, [RZ] ;  /* 0x00000000fffff984 */ /* 0x000fe20000000800 */
[----:B------:R-:W-:Y:S01]  /*1d70*/  @!PT LDS RZ, [RZ] ;  /* 0x00000000fffff984 */ /* 0x000fe20000000800 */
[----:B------:R-:W-:Y:S01]  /*1d80*/  @!PT LDS RZ, [RZ] ;  /* 0x00000000fffff984 */ /* 0x000fe20000000800 */
[----:B------:R-:W-:Y:S01]  /*1d90*/  @!PT LDS RZ, [RZ] ;  /* 0x00000000fffff984 */ /* 0x000fe20000000800 */
[----:B------:R1:W-:Y:S06]  /*1da0*/  MEMBAR.ALL.CTA ;  /* 0x0000000000007992 */ /* 0x0003ec0000008000 */
[----:B-1----:R-:W1:Y:S01]  /*1db0*/  FENCE.VIEW.ASYNC.S ;  /* 0x00000000000073c6 */ /* 0x002e620000000000 */
[----:B------:R-:W-:-:S04]  /*1dc0*/  PRMT R2, RZ, 0x654, R2 ;  /* 0x00000654ff027816 */ /* 0x000fc80000000002 */
[----:B-1----:R1:W-:Y:S01]  /*1dd0*/  SYNCS.ARRIVE.TRANS64.RED.A1T0 RZ, [R2+URZ], RZ ;  /* 0x000000ff02ff79a7 */ /* 0x0023e200081004ff */
[----:B--2---:R-:W-:-:S13]  /*1de0*/  LOP3.LUT P2, RZ, R6, 0x1, RZ, 0xc0, !PT ;  /* 0x0000000106ff7812 */ /* 0x004fda000784c0ff */
[----:B------:R-:W-:Y:S01]  /*1df0*/  @P2 SHF.R.U32.HI R3, RZ, 0x10, R5 ;  /* 0x00000010ff032819 */ /* 0x000fe20000011605 */
[----:B------:R-:W-:Y:S01]  /*1e00*/  VOTEU.ANY UP0, P2 ;  /* 0x0000000000ff7886 */ /* 0x000fe20001000100 */
[----:B------:R-:W-:Y:S02]  /*1e10*/  @P2 MOV R11, R4 ;  /* 0x00000004000b2202 */ /* 0x000fe40000000f00 */
[----:B------:R-:W-:Y:S02]  /*1e20*/  @P2 R2UR.BROADCAST UR8, R3 ;  /* 0x00000000030822ca */ /* 0x000fe400008e0000 */
[----:B------:R-:W-:-:S11]  /*1e30*/  @P2 LOP3.LUT R8, R5, 0xffff, RZ, 0xc0, !PT ;  /* 0x0000ffff05082812 */ /* 0x000fd600078ec0ff */
[----:B------:R-:W-:Y:S01]  /*1e40*/  @UP0 UMOV UR36, UR8 ;  /* 0x0000000800240c82 */ /* 0x000fe20008000000 */
[----:B-1----:R-:W-:Y:S05]  /*1e50*/  @!P0 BRA `(.L_x_33) ;  /* 0x0000000000b88947 */ /* 0x002fea0003800000 */
[----:B------:R-:W4:Y:S01]  /*1e60*/  LDC.64 R4, c[0x0][0xb18] ;  /* 0x0002c600ff047b82 */ /* 0x000f220000000a00 */
[----:B------:R-:W-:-:S07]  /*1e70*/  ISETP.NE.AND P3, PT, R72, 0x1, PT ;  /* 0x000000014800780c */ /* 0x000fce0003f65270 */
[----:B------:R-:W1:Y:S08]  /*1e80*/  LDC.64 R6, c[0x0][0xb10] ;  /* 0x0002c400ff067b82 */ /* 0x000e700000000a00 */
[----:B------:R-:W2:Y:S08]  /*1e90*/  LDC R16, c[0x0][0xb20] ;  /* 0x0002c800ff107b82 */ /* 0x000eb00000000800 */
[----:B------:R-:W3:Y:S01]  /*1ea0*/  LDC R18, c[0x0][0xb0c] ;  /* 0x0002c300ff127b82 */ /* 0x000ee20000000800 */
[----:B----4-:R-:W-:Y:S01]  /*1eb0*/  IMAD.HI.U32 R17, R0, R5, RZ ;  /* 0x0000000500117227 */ /* 0x010fe200078e00ff */
[----:B------:R-:W-:-:S03]  /*1ec0*/  ISETP.NE.AND P0, PT, R4, 0x1, PT ;  /* 0x000000010400780c */ /* 0x000fc60003f05270 */
[----:B------:R-:W-:-:S03]  /*1ed0*/  IMAD.HI.U32 R5, R8, R5, RZ ;  /* 0x0000000508057227 */ /* 0x000fc600078e00ff */
[----:B------:R-:W4:Y:S01]  /*1ee0*/  LDC.64 R2, c[0x0][0xb28] ;  /* 0x0002ca00ff027b82 */ /* 0x000f220000000a00 */
[----:B-1----:R-:W-:-:S04]  /*1ef0*/  IMAD.HI.U32 R20, R9, R6, RZ ;  /* 0x0000000609147227 */ /* 0x002fc800078e00ff */
[----:B------:R-:W-:Y:S01]  /*1f00*/  IMAD.HI.U32 R22, R11, R6, RZ ;  /* 0x000000060b167227 */ /* 0x000fe200078e00ff */
[----:B------:R-:W-:Y:S02]  /*1f10*/  SHF.R.U32.HI R20, RZ, R7, R20 ;  /* 0x00000007ff147219 */ /* 0x000fe40000011614 */
[-C--:B--2---:R-:W-:Y:S02]  /*1f20*/  SHF.R.U32.HI R17, RZ, R16.reuse, R17 ;  /* 0x00000010ff117219 */ /* 0x084fe40000011611 */
[----:B------:R-:W-:Y:S02]  /*1f30*/  SHF.R.U32.HI R5, RZ, R16, R5 ;  /* 0x00000010ff057219 */ /* 0x000fe40000011605 */
[----:B------:R-:W-:Y:S02]  /*1f40*/  SEL R17, R0, R17, !P0 ;  /* 0x0000001100117207 */ /* 0x000fe40004000000 */
[----:B------:R-:W-:Y:S02]  /*1f50*/  SHF.R.U32.HI R22, RZ, R7, R22 ;  /* 0x00000007ff167219 */ /* 0x000fe40000011616 */
[----:B---3--:R-:W-:-:S02]  /*1f60*/  ISETP.NE.AND P1, PT, R18, 0x1, PT ;  /* 0x000000011200780c */ /* 0x008fc40003f25270 */
[----:B------:R-:W-:Y:S02]  /*1f70*/  SEL R5, R8, R5, !P0 ;  /* 0x0000000508057207 */ /* 0x000fe40004000000 */
[----:B------:R-:W-:Y:S02]  /*1f80*/  SEL R19, R9, R20, !P1 ;  /* 0x0000001409137207 */ /* 0x000fe40004800000 */
[----:B------:R-:W-:Y:S01]  /*1f90*/  SEL R7, R11, R22, !P1 ;  /* 0x000000160b077207 */ /* 0x000fe20004800000 */
[----:B----4-:R-:W-:-:S04]  /*1fa0*/  IMAD.HI.U32 R20, R17, R2, RZ ;  /* 0x0000000211147227 */ /* 0x010fc800078e00ff */
[----:B------:R-:W-:Y:S01]  /*1fb0*/  IMAD.HI.U32 R6, R19, R2, RZ ;  /* 0x0000000213067227 */ /* 0x000fe200078e00ff */
[----:B------:R-:W-:-:S04]  /*1fc0*/  @P3 SHF.R.U32.HI R17, RZ, R3, R20 ;  /* 0x00000003ff113219 */ /* 0x000fc80000011614 */
[----:B------:R-:W-:Y:S01]  /*1fd0*/  @P3 SHF.R.U32.HI R19, RZ, R3, R6 ;  /* 0x00000003ff133219 */ /* 0x000fe20000011606 */
[----:B------:R-:W-:-:S04]  /*1fe0*/  IMAD R17, R72, R17, RZ ;  /* 0x0000001148117224 */ /* 0x000fc800078e02ff */
[----:B------:R-:W-:Y:S01]  /*1ff0*/  IMAD R6, R72, R19, RZ ;  /* 0x0000001348067224 */ /* 0x000fe200078e02ff */
[C---:B------:R-:W-:Y:S02]  /*2000*/  ISETP.GE.AND P0, PT, R5.reuse, R17, PT ;  /* 0x000000110500720c */ /* 0x040fe40003f06270 */
[----:B------:R-:W-:Y:S02]  /*2010*/  IADD3 R17, PT, PT, -R5, RZ, RZ ;  /* 0x000000ff05117210 */ /* 0x000fe40007ffe1ff */
[----:B------:R-:W-:Y:S01]  /*2020*/  ISETP.GE.OR P0, PT, R7, R6, P0 ;  /* 0x000000060700720c */ /* 0x000fe20000706670 */
[----:B------:R-:W-:-:S04]  /*2030*/  IMAD.HI.U32 R6, R5, R2, RZ ;  /* 0x0000000205067227 */ /* 0x000fc800078e00ff */
[----:B------:R-:W-:Y:S01]  /*2040*/  IMAD R8, R4, R17, R8 ;  /* 0x0000001104087224 */ /* 0x000fe200078e0208 */
[----:B------:R-:W-:-:S04]  /*2050*/  SHF.R.U32.HI R6, RZ, R3, R6 ;  /* 0x00000003ff067219 */ /* 0x000fc80000011606 */
[----:B------:R-:W-:-:S03]  /*2060*/  SEL R6, R5, R6, !P3 ;  /* 0x0000000605067207 */ /* 0x000fc60005800000 */
[----:B------:R-:W-:-:S04]  /*2070*/  @!P0 IMAD.HI.U32 R16, R7, R2, RZ ;  /* 0x0000000207108227 */ /* 0x000fc800078e00ff */
[----:B------:R-:W-:Y:S01]  /*2080*/  IMAD.MOV R2, RZ, RZ, -R6 ;  /* 0x000000ffff027224 */ /* 0x000fe200078e0a06 */
[----:B------:R-:W-:-:S03]  /*2090*/  @!P0 SHF.R.U32.HI R16, RZ, R3, R16 ;  /* 0x00000003ff108219 */ /* 0x000fc60000011610 */
[----:B------:R-:W-:Y:S01]  /*20a0*/  IMAD R2, R72, R2, R5 ;  /* 0x0000000248027224 */ /* 0x000fe200078e0205 */
        /* <DEDUP_REMOVED lines=9> */
.L_x_33:
[----:B------:R-:W1:Y:S02]  /*2140*/  LDCU UR8, c[0x0][0xb30] ;  /* 0x00016600ff0877ac */ /* 0x000e640008000800 */
[----:B-1----:R-:W-:-:S09]  /*2150*/  UISETP.NE.AND UP0, UPT, UR8, 0x1, UPT ;  /* 0x000000010800788c */ /* 0x002fd2000bf05270 */
[----:B------:R-:W-:Y:S05]  /*2160*/  BRA.U UP0, `(.L_x_34) ;  /* 0x0000000100407547 */ /* 0x000fea000b800000 */
[----:B------:R-:W1:Y:S08]  /*2170*/  LDC.64 R4, c[0x0][0xb10] ;  /* 0x0002c400ff047b82 */ /* 0x000e700000000a00 */
[----:B------:R-:W2:Y:S08]  /*2180*/  LDC.64 R2, c[0x0][0xb18] ;  /* 0x0002c600ff027b82 */ /* 0x000eb00000000a00 */
[----:B------:R-:W3:Y:S08]  /*2190*/  LDC R6, c[0x0][0xb20] ;  /* 0x0002c800ff067b82 */ /* 0x000ef00000000800 */
[----:B------:R-:W4:Y:S01]  /*21a0*/  LDC R16, c[0x0][0xb0c] ;  /* 0x0002c300ff107b82 */ /* 0x000f220000000800 */
[----:B-1----:R-:W-:-:S05]  /*21b0*/  IMAD.HI.U32 R4, R11, R4, RZ ;  /* 0x000000040b047227 */ /* 0x002fca00078e00ff */
[----:B------:R-:W-:Y:S01]  /*21c0*/  SHF.R.U32.HI R4, RZ, R5, R4 ;  /* 0x00000005ff047219 */ /* 0x000fe20000011604 */
[----:B--2---:R-:W-:Y:S01]  /*21d0*/  IMAD.HI.U32 R3, R8, R3, RZ ;  /* 0x0000000308037227 */ /* 0x004fe200078e00ff */
[----:B------:R-:W-:-:S04]  /*21e0*/  ISETP.NE.AND P0, PT, R2, 0x1, PT ;  /* 0x000000010200780c */ /* 0x000fc80003f05270 */
[----:B---3--:R-:W-:-:S04]  /*21f0*/  SHF.R.U32.HI R3, RZ, R6, R3 ;  /* 0x00000006ff037219 */ /* 0x008fc80000011603 */
[----:B------:R-:W-:Y:S02]  /*2200*/  SEL R3, R8, R3, !P0 ;  /* 0x0000000308037207 */ /* 0x000fe40004000000 */
[----:B----4-:R-:W-:-:S04]  /*2210*/  ISETP.NE.AND P1, PT, R16, 0x1, PT ;  /* 0x000000011000780c */ /* 0x010fc80003f25270 */
[----:B------:R-:W-:-:S05]  /*2220*/  SEL R4, R11, R4, !P1 ;  /* 0x000000040b047207 */ /* 0x000fca0004800000 */
[----:B------:R-:W-:Y:S02]  /*2230*/  IMAD.IADD R5, R3, 0x1, -R4 ;  /* 0x0000000103057824 */ /* 0x000fe400078e0a04 */
[----:B------:R-:W-:Y:S02]  /*2240*/  IMAD.IADD R3, R4, 0x1, -R3 ;  /* 0x0000000104037824 */ /* 0x000fe400078e0a03 */
[----:B------:R-:W-:Y:S02]  /*2250*/  IMAD R11, R5, R16, R11 ;  /* 0x00000010050b7224 */ /* 0x000fe400078e020b */
[----:B------:R-:W-:-:S07]  /*2260*/  IMAD R8, R3, R2, R8 ;  /* 0x0000000203087224 */ /* 0x000fce00078e0208 */
.L_x_34:
[----:B------:R-:W-:Y:S01]  /*2270*/  VIADD R14, R14, 0x1 ;  /* 0x000000010e0e7836 */ /* 0x000fe20000000000 */
[----:B------:R-:W-:Y:S01]  /*2280*/  PLOP3.LUT P1, PT, PT, PT, PT, 0x80, 0x8 ;  /* 0x000000000008781c */ /* 0x000fe20003f2f070 */
[----:B------:R-:W-:Y:S02]  /*2290*/  IMAD.IADD R21, R11, 0x1, R170 ;  /* 0x000000010b157824 */ /* 0x000fe400078e02aa */
[----:B------:R-:W-:Y:S01]  /*22a0*/  IMAD.IADD R20, R8, 0x1, R147 ;  /* 0x0000000108147824 */ /* 0x000fe200078e0293 */
[----:B------:R-:W-:-:S04]  /*22b0*/  ISETP.NE.AND P0, PT, R14, 0x2, PT ;  /* 0x000000020e00780c */ /* 0x000fc80003f05270 */
[----:B------:R-:W-:Y:S02]  /*22c0*/  SEL R2, RZ, 0x1, P0 ;  /* 0x00000001ff027807 */ /* 0x000fe40000000000 */
[----:B------:R-:W-:Y:S02]  /*22d0*/  SEL R14, R14, RZ, P0 ;  /* 0x000000ff0e0e7207 */ /* 0x000fe40000000000 */
[----:B------:R-:W-:Y:S01]  /*22e0*/  LOP3.LUT R13, R13, R2, RZ, 0x3c, !PT ;  /* 0x000000020d0d7212 */ /* 0x000fe200078e3cff */
[----:B------:R-:W-:Y:S06]  /*22f0*/  @P2 BRA `(.L_x_35) ;  /* 0xfffffff000982947 */ /* 0x000fec000383ffff */
[----:B------:R-:W-:Y:S01]  /*2300*/  UIADD3 UR4, UPT, UPT, UR4, 0x38, URZ ;  /* 0x0000003804047890 */ /* 0x000fe2000fffe0ff */
[----:B------:R-:W-:-:S03]  /*2310*/  SHF.L.U32 R3, R15, 0x1f, RZ ;  /* 0x0000001f0f037819 */ /* 0x000fc600000006ff */
[----:B------:R-:W-:-:S09]  /*2320*/  ULEA UR5, UR6, UR4, 0x3 ;  /* 0x0000000406057291 */ /* 0x000fd2000f8e18ff */
[----:B------:R-:W1:Y:S02]  /*2330*/  SYNCS.PHASECHK.TRANS64.TRYWAIT P0, [UR5], R3 ;  /* 0x00000003ff0075a7 */ /* 0x000e640008001105 */
[----:B-1----:R-:W-:Y:S05]  /*2340*/  @!P0 BRA `(.L_x_36) ;  /* 0x0000008c00c48947 */ /* 0x002fea0003800000 */
.L_x_134:
[----:B------:R-:W-:-:S04]  /*2350*/  UIADD3 UR6, UPT, UPT, UR6, 0x1, URZ ;  /* 0x0000000106067890 */ /* 0x000fc8000fffe0ff */
[----:B------:R-:W-:-:S04]  /*2360*/  UISETP.NE.AND UP0, UPT, UR6, 0x7, UPT ;  /* 0x000000070600788c */ /* 0x000fc8000bf05270 */
[----:B------:R-:W-:Y:S02]  /*2370*/  USEL UR7, URZ, 0x1, UP0 ;  /* 0x00000001ff077887 */ /* 0x000fe40008000000 */
[----:B------:R-:W-:-:S04]  /*2380*/  USEL UR6, UR6, URZ, UP0 ;  /* 0x000000ff06067287 */ /* 0x000fc80008000000 */
[----:B------:R-:W-:Y:S01]  /*2390*/  ULEA UR5, UR6, UR4, 0x3 ;  /* 0x0000000406057291 */ /* 0x000fe2000f8e18ff */
[----:B------:R-:W-:-:S04]  /*23a0*/  LOP3.LUT R2, R15, UR7, RZ, 0x3c, !PT ;  /* 0x000000070f027c12 */ /* 0x000fc8000f8e3cff */
[----:B-1----:R-:W-:-:S04]  /*23b0*/  SHF.L.U32 R3, R2, 0x1f, RZ ;  /* 0x0000001f02037819 */ /* 0x002fc800000006ff */
[----:B------:R-:W1:Y:S02]  /*23c0*/  SYNCS.PHASECHK.TRANS64.TRYWAIT P0, [UR5], R3 ;  /* 0x00000003ff0075a7 */ /* 0x000e640008001105 */
[----:B-1----:R-:W-:Y:S05]  /*23d0*/  @!P0 BRA `(.L_x_37) ;  /* 0x0000008c00b88947 */ /* 0x002fea0003800000 */
.L_x_136:
        /* <DEDUP_REMOVED lines=9> */
.L_x_138:
        /* <DEDUP_REMOVED lines=9> */
.L_x_140:
        /* <DEDUP_REMOVED lines=9> */
.L_x_142:
        /* <DEDUP_REMOVED lines=9> */
.L_x_144:
[----:B------:R-:W-:-:S04]  /*2620*/  UIADD3 UR6, UPT, UPT, UR6, 0x1, URZ ;  /* 0x0000000106067890 */ /* 0x000fc8000fffe0ff */
[----:B------:R-:W-:-:S04]  /*2630*/  UISETP.NE.AND UP0, UPT, UR6, 0x7, UPT ;  /* 0x000000070600788c */ /* 0x000fc8000bf05270 */
[----:B------:R-:W-:Y:S02]  /*2640*/  USEL UR5, URZ, 0x1, UP0 ;  /* 0x00000001ff057887 */ /* 0x000fe40008000000 */
[----:B------:R-:W-:-:S04]  /*2650*/  USEL UR6, UR6, URZ, UP0 ;  /* 0x000000ff06067287 */ /* 0x000fc80008000000 */
[----:B------:R-:W-:Y:S01]  /*2660*/  ULEA UR6, UR6, UR4, 0x3 ;  /* 0x0000000406067291 */ /* 0x000fe2000f8e18ff */
[----:B-1----:R-:W-:-:S04]  /*2670*/  LOP3.LUT R3, R2, UR5, RZ, 0x3c, !PT ;  /* 0x0000000502037c12 */ /* 0x002fc8000f8e3cff */
[----:B------:R-:W-:Y:S01]  /*2680*/  SHF.L.U32 R3, R3, 0x1f, RZ ;  /* 0x0000001f03037819 */ /* 0x000fe200000006ff */
[----:B----4-:R-:W-:-:S07]  /*2690*/  IMAD.U32 R0, RZ, RZ, UR6 ;  /* 0x00000006ff007e24 */ /* 0x010fce000f8e00ff */
.L_x_42:
[----:B-1----:R1:W2:Y:S02]  /*26a0*/  SYNCS.PHASECHK.TRANS64.TRYWAIT P0, [R0+URZ], R3 ;  /* 0x00000003000075a7 */ /* 0x0022a400080011ff */
[----:B--2---:R-:W-:Y:S05]  /*26b0*/  @!P0 NANOSLEEP.SYNCS 0x989680 ;  /* 0x009896800000895d */ /* 0x004fea0003900000 */
[----:B------:R-:W2:Y:S02]  /*26c0*/  @!P0 SYNCS.PHASECHK.TRANS64 P0, [R0+URZ], R3 ;  /* 0x00000003000085a7 */ /* 0x000ea400080010ff */
[----:B--2---:R-:W-:Y:S05]  /*26d0*/  @P0 EXIT ;  /* 0x000000000000094d */ /* 0x004fea0003800000 */
[----:B------:R-:W-:Y:S05]  /*26e0*/  BRA `(.L_x_42) ;  /* 0xfffffffc00ec7947 */ /* 0x000fea000383ffff */
.L_x_17:
[----:B------:R-:W-:-:S04]  /*26f0*/  UISETP.NE.AND UP1, UPT, UR37, URZ, UPT ;  /* 0x000000ff2500728c */ /* 0x000fc8000bf25270 */
[----:B------:R-:W-:-:S09]  /*2700*/  UISETP.NE.OR UP1, UPT, UR8, 0x1, UP1 ;  /* 0x000000010800788c */ /* 0x000fd20008f25670 */
[----:B------:R-:W-:Y:S05]  /*2710*/  BRA.U UP1, `(.L_x_43) ;  /* 0x0000000501487547 */ /* 0x000fea000b800000 */
[----:B------:R-:W-:Y:S01]  /*2720*/  ISETP.NE.AND P2, PT, R2, RZ, PT ;  /* 0x000000ff0200720c */ /* 0x000fe20003f45270 */
[----:B------:R-:W-:Y:S01]  /*2730*/  IMAD.MOV.U32 R12, RZ, RZ, 0x1 ;  /* 0x00000001ff0c7424 */ /* 0x000fe200078e00ff */
[----:B------:R-:W-:Y:S02]  /*2740*/  CS2R R10, SRZ ;  /* 0x00000000000a7805 */ /* 0x000fe4000001ff00 */
[----:B------:R-:W-:Y:S01]  /*2750*/  CS2R R8, SRZ ;  /* 0x0000000000087805 */ /* 0x000fe2000001ff00 */
[----:B------:R-:W-:Y:S01]  /*2760*/  UMOV UR4, 0x400 ;  /* 0x0000040000047882 */ /* 0x000fe20000000000 */
[----:B------:R-:W-:Y:S01]  /*2770*/  UMOV UR6, URZ ;  /* 0x000000ff00067c82 */ /* 0x000fe20008000000 */
[----:B------:R-:W-:-:S12]  /*2780*/  ULEA UR37, UR37, UR4, 0x18 ;  /* 0x0000000425257291 */ /* 0x000fd8000f8ec0ff */
.L_x_47:
[----:B------:R-:W-:Y:S02]  /*2790*/  LEA R0, R8, UR37, 0x3 ;  /* 0x0000002508007c11 */ /* 0x000fe4000f8e18ff */
[----:B------:R-:W-:-:S03]  /*27a0*/  SHF.L.U32 R5, R9, 0x1f, RZ ;  /* 0x0000001f09057819 */ /* 0x000fc600000006ff */
[----:B------:R-:W-:Y:S01]  /*27b0*/  VIADD R4, R0, 0x110 ;  /* 0x0000011000047836 */ /* 0x000fe20000000000 */
[----:B------:R-:W1:Y:S02]  /*27c0*/  SYNCS.PHASECHK.TRANS64.TRYWAIT P0, [R0+URZ+0x100], R5 ;  /* 0x00010005000075a7 */ /* 0x000e6400080011ff */
[----:B-1----:R-:W-:Y:S05]  /*27d0*/  @!P0 BRA `(.L_x_44) ;  /* 0x0000008c00308947 */ /* 0x002fea0003800000 */
.L_x_145:
[----:B------:R-:W-:Y:S01]  /*27e0*/  ULEA UR5, UR6, UR37, 0x3 ;  /* 0x0000002506057291 */ /* 0x000fe2000f8e18ff */
[----:B------:R-:W-:Y:S02]  /*27f0*/  PRMT R4, RZ, 0x654, R4 ;  /* 0x00000654ff047816 */ /* 0x000fe40000000004 */
[----:B-1----:R-:W-:Y:S01]  /*2800*/  SHF.L.U32 R5, R12, 0x1f, RZ ;  /* 0x0000001f0c057819 */ /* 0x002fe200000006ff */
[----:B------:R-:W-:Y:S01]  /*2810*/  UIADD3 UR4, UPT, UPT, UR5, 0xc0, URZ ;  /* 0x000000c005047890 */ /* 0x000fe2000fffe0ff */
[----:B------:R1:W-:Y:S05]  /*2820*/  SYNCS.ARRIVE.TRANS64.RED.A1T0 RZ, [R4+URZ], RZ ;  /* 0x000000ff04ff79a7 */ /* 0x0003ea00081004ff */
[----:B------:R-:W-:Y:S01]  /*2830*/  IMAD.U32 R7, RZ, RZ, UR4 ;  /* 0x00000004ff077e24 */ /* 0x000fe2000f8e00ff */
[----:B------:R-:W2:Y:S04]  /*2840*/  SYNCS.PHASECHK.TRANS64.TRYWAIT P0, [UR5+0xd0], R5 ;  /* 0x0000d005ff0075a7 */ /* 0x000ea80008001105 */
[----:B------:R-:W-:Y:S01]  /*2850*/  PRMT R6, R2, 0x654, R7 ;  /* 0x0000065402067816 */ /* 0x000fe20000000007 */
[----:B-1----:R-:W-:Y:S01]  /*2860*/  @!P2 IMAD.MOV.U32 R4, RZ, RZ, 0x10 ;  /* 0x00000010ff04a424 */ /* 0x002fe200078e00ff */
[----:B--2---:R-:W-:Y:S06]  /*2870*/  @!P0 BRA `(.L_x_45) ;  /* 0x0000008c001c8947 */ /* 0x004fec0003800000 */
.L_x_147:
[----:B------:R-:W-:Y:S01]  /*2880*/  ULEA UR4, UR6, UR37, 0x4 ;  /* 0x0000002506047291 */ /* 0x000fe2000f8e20ff */
[----:B------:R-:W-:Y:S01]  /*2890*/  SEL R3, R6, R3, !P2 ;  /* 0x0000000306037207 */ /* 0x000fe20005000000 */
[----:B------:R-:W-:Y:S01]  /*28a0*/  UIADD3 UR5, UPT, UPT, UR5, 0xc0, URZ ;  /* 0x000000c005057890 */ /* 0x000fe2000fffe0ff */
[----:B-1----:R-:W-:Y:S01]  /*28b0*/  LEA R0, R11, UR37, 0x3 ;  /* 0x000000250b007c11 */ /* 0x002fe2000f8e18ff */
[----:B------:R-:W-:Y:S01]  /*28c0*/  UIADD3 UR4, UPT, UPT, UR4, 0x130, URZ ;  /* 0x0000013004047890 */ /* 0x000fe2000fffe0ff */
[----:B------:R-:W-:Y:S01]  /*28d0*/  SHF.L.U32 R5, R10, 0x1f, RZ ;  /* 0x0000001f0a057819 */ /* 0x000fe200000006ff */
[----:B------:R1:W-:Y:S01]  /*28e0*/  @!P2 SYNCS.ARRIVE.TRANS64.RED RZ, [R3+URZ], R4 ;  /* 0x0000000403ffa9a7 */ /* 0x0003e200080004ff */
[----:B------:R-:W-:Y:S01]  /*28f0*/  UIADD3 UR6, UPT, UPT, UR6, 0x1, URZ ;  /* 0x0000000106067890 */ /* 0x000fe2000fffe0ff */
[----:B------:R-:W-:-:S03]  /*2900*/  VIADD R8, R8, 0x1 ;  /* 0x0000000108087836 */ /* 0x000fc60000000000 */
[----:B------:R-:W-:Y:S02]  /*2910*/  UISETP.NE.AND UP0, UPT, UR6, 0x2, UPT ;  /* 0x000000020600788c */ /* 0x000fe4000bf05270 */
[----:B------:R-:W-:Y:S06]  /*2920*/  UGETNEXTWORKID.BROADCAST [UR4], [UR5] ;  /* 0x00000000040073ca */ /* 0x000fec0008000100 */
[----:B------:R-:W-:Y:S01]  /*2930*/  USEL UR4, URZ, 0x1, UP0 ;  /* 0x00000001ff047887 */ /* 0x000fe20008000000 */
[----:B------:R-:W-:Y:S01]  /*2940*/  ISETP.NE.AND P0, PT, R8, 0x2, PT ;  /* 0x000000020800780c */ /* 0x000fe20003f05270 */
[----:B------:R-:W-:Y:S01]  /*2950*/  USEL UR6, UR6, URZ, UP0 ;  /* 0x000000ff06067287 */ /* 0x000fe20008000000 */
[----:B------:R-:W2:Y:S03]  /*2960*/  SYNCS.PHASECHK.TRANS64.TRYWAIT P1, [R0+URZ+0xc0], R5 ;  /* 0x0000c005000075a7 */ /* 0x000ea600080211ff */
[----:B------:R-:W-:Y:S01]  /*2970*/  LOP3.LUT R12, R12, UR4, RZ, 0x3c, !PT ;  /* 0x000000040c0c7c12 */ /* 0x000fe2000f8e3cff */
[----:B-12---:R-:W-:Y:S07]  /*2980*/  @!P1 BRA `(.L_x_46) ;  /* 0x0000008800f09947 */ /* 0x006fee0003800000 */
.L_x_148:
[C---:B------:R-:W-:Y:S01]  /*2990*/  LEA R4, R11.reuse, UR37, 0x4 ;  /* 0x000000250b047c11 */ /* 0x040fe2000f8e20ff */
[----:B-1----:R-:W-:Y:S01]  /*29a0*/  VIADD R0, R0, 0xd0 ;  /* 0x000000d000007836 */ /* 0x002fe20000000000 */
[----:B------:R-:W-:Y:S01]  /*29b0*/  SEL R8, R8, RZ, P0 ;  /* 0x000000ff08087207 */ /* 0x000fe20000000000 */
[----:B------:R-:W-:-:S03]  /*29c0*/  VIADD R11, R11, 0x1 ;  /* 0x000000010b0b7836 */ /* 0x000fc60000000000 */
[----:B------:R-:W1:Y:S01]  /*29d0*/  LDS.128 R4, [R4+0x130] ;  /* 0x0001300004047984 */ /* 0x000e620000000c00 */
[----:B------:R-:W-:Y:S02]  /*29e0*/  PRMT R0, RZ, 0x654, R0 ;  /* 0x00000654ff007816 */ /* 0x000fe40000000000 */
[C---:B------:R-:W-:Y:S01]  /*29f0*/  ISETP.NE.AND P1, PT, R11.reuse, 0x2, PT ;  /* 0x000000020b00780c */ /* 0x040fe20003f25270 */
[----:B------:R-:W-:Y:S01]  /*2a00*/  @!PT LDS RZ, [RZ] ;  /* 0x00000000fffff984 */ /* 0x000fe20000000800 */
[----:B------:R-:W-:Y:S01]  /*2a10*/  @!PT LDS RZ, [RZ] ;  /* 0x00000000fffff984 */ /* 0x000fe20000000800 */
[----:B------:R-:W-:Y:S01]  /*2a20*/  @!PT LDS RZ, [RZ] ;  /* 0x00000000fffff984 */ /* 0x000fe20000000800 */
[----:B------:R-:W-:Y:S01]  /*2a30*/  @!PT LDS RZ, [RZ] ;  /* 0x00000000fffff984 */ /* 0x000fe20000000800 */
[----:B------:R2:W-:Y:S06]  /*2a40*/  MEMBAR.ALL.CTA ;  /* 0x0000000000007992 */ /* 0x0005ec0000008000 */
[----:B--2---:R-:W2:Y:S01]  /*2a50*/  FENCE.VIEW.ASYNC.S ;  /* 0x00000000000073c6 */ /* 0x004ea20000000000 */
[----:B------:R-:W-:Y:S01]  /*2a60*/  SEL R11, R11, RZ, P1 ;  /* 0x000000ff0b0b7207 */ /* 0x000fe20000800000 */
[----:B--2---:R2:W-:Y:S01]  /*2a70*/  SYNCS.ARRIVE.TRANS64.RED.A1T0 RZ, [R0+URZ], RZ ;  /* 0x000000ff00ff79a7 */ /* 0x0045e200081004ff */
[----:B-1----:R-:W-:-:S02]  /*2a80*/  LOP3.LUT P3, RZ, R6, 0x1, RZ, 0xc0, !PT ;  /* 0x0000000106ff7812 */ /* 0x002fc4000786c0ff */
[----:B------:R-:W-:-:S04]  /*2a90*/  SEL R5, RZ, 0x1, P1 ;  /* 0x00000001ff057807 */ /* 0x000fc80000800000 */
[----:B------:R-:W-:Y:S02]  /*2aa0*/  LOP3.LUT R10, R10, R5, RZ, 0x3c, !PT ;  /* 0x000000050a0a7212 */ /* 0x000fe400078e3cff */
[----:B--2---:R-:W-:-:S04]  /*2ab0*/  SEL R0, RZ, 0x1, P0 ;  /* 0x00000001ff007807 */ /* 0x004fc80000000000 */
[----:B------:R-:W-:Y:S01]  /*2ac0*/  LOP3.LUT R9, R9, R0, RZ, 0x3c, !PT ;  /* 0x0000000009097212 */ /* 0x000fe200078e3cff */
[----:B------:R-:W-:Y:S06]  /*2ad0*/  @P3 BRA `(.L_x_47) ;  /* 0xfffffffc002c3947 */ /* 0x000fec000383ffff */
[----:B------:R-:W-:Y:S01]  /*2ae0*/  ULEA UR5, UR6, UR37, 0x3 ;  /* 0x0000002506057291 */ /* 0x000fe2000f8e18ff */
[----:B------:R-:W-:-:S08]  /*2af0*/  SHF.L.U32 R3, R12, 0x1f, RZ ;  /* 0x0000001f0c037819 */ /* 0x000fd000000006ff */
[----:B------:R-:W1:Y:S02]  /*2b00*/  SYNCS.PHASECHK.TRANS64 P0, [UR5+0xd0], R3 ;  /* 0x0000d003ff0075a7 */ /* 0x000e640008001005 */
[----:B-1----:R-:W-:Y:S05]  /*2b10*/  @P0 BRA `(.L_x_48) ;  /* 0x0000000000080947 */ /* 0x002fea0003800000 */
[----:B------:R-:W1:Y:S02]  /*2b20*/  SYNCS.PHASECHK.TRANS64.TRYWAIT P0, [UR5+0xd0], R3 ;  /* 0x0000d003ff0075a7 */ /* 0x000e640008001105 */
[----:B-1----:R-:W-:Y:S05]  /*2b30*/  @!P0 BRA `(.L_x_49) ;  /* 0x0000008800988947 */ /* 0x002fea0003800000 */
.L_x_48:
[----:B------:R-:W-:-:S04]  /*2b40*/  UIADD3 UR4, UPT, UPT, UR6, 0x1, URZ ;  /* 0x0000000106047890 */ /* 0x000fc8000fffe0ff */
[----:B------:R-:W-:-:S04]  /*2b50*/  UISETP.NE.AND UP0, UPT, UR4, 0x2, UPT ;  /* 0x000000020400788c */ /* 0x000fc8000bf05270 */
[----:B------:R-:W-:Y:S02]  /*2b60*/  USEL UR7, URZ, 0x1, UP0 ;  /* 0x00000001ff077887 */ /* 0x000fe40008000000 */
[----:B------:R-:W-:-:S04]  /*2b70*/  USEL UR4, UR4, URZ, UP0 ;  /* 0x000000ff04047287 */ /* 0x000fc80008000000 */
[----:B------:R-:W-:Y:S01]  /*2b80*/  ULEA UR4, UR4, UR37, 0x3 ;  /* 0x0000002504047291 */ /* 0x000fe2000f8e18ff */
[----:B-1----:R-:W-:-:S04]  /*2b90*/  LOP3.LUT R3, R12, UR7, RZ, 0x3c, !PT ;  /* 0x000000070c037c12 */ /* 0x002fc8000f8e3cff */
[----:B------:R-:W-:-:S04]  /*2ba0*/  SHF.L.U32 R0, R3, 0x1f, RZ ;  /* 0x0000001f03007819 */ /* 0x000fc800000006ff */
[----:B------:R-:W1:Y:S02]  /*2bb0*/  SYNCS.PHASECHK.TRANS64 P0, [UR4+0xd0], R0 ;  /* 0x0000d000ff0075a7 */ /* 0x000e640008001004 */
[----:B-1----:R-:W-:Y:S05]  /*2bc0*/  @P0 EXIT ;  /* 0x000000000000094d */ /* 0x002fea0003800000 */
[----:B------:R-:W-:Y:S02]  /*2bd0*/  SHF.L.U32 R3, R3, 0x1f, RZ ;  /* 0x0000001f03037819 */ /* 0x000fe400000006ff */
[----:B------:R-:W-:-:S07]  /*2be0*/  MOV R0, UR4 ;  /* 0x0000000400007c02 */ /* 0x000fce0008000f00 */
.L_x_50:
[----:B-1----:R1:W2:Y:S02]  /*2bf0*/  SYNCS.PHASECHK.TRANS64.TRYWAIT P0, [R0+URZ+0xd0], R3 ;  /* 0x0000d003000075a7 */ /* 0x0022a400080011ff */
[----:B--2---:R-:W-:Y:S05]  /*2c00*/  @!P0 NANOSLEEP.SYNCS 0x989680 ;  /* 0x009896800000895d */ /* 0x004fea0003900000 */
[----:B------:R-:W2:Y:S02]  /*2c10*/  @!P0 SYNCS.PHASECHK.TRANS64 P0, [R0+URZ+0xd0], R3 ;  /* 0x0000d003000085a7 */ /* 0x000ea400080010ff */
[----:B--2---:R-:W-:Y:S05]  /*2c20*/  @P0 EXIT ;  /* 0x000000000000094d */ /* 0x004fea0003800000 */
[----:B------:R-:W-:Y:S05]  /*2c30*/  BRA `(.L_x_50) ;  /* 0xfffffffc00ec7947 */ /* 0x000fea000383ffff */
.L_x_43:
[----:B------:R-:W-:-:S09]  /*2c40*/  UISETP.NE.AND UP1, UPT, UR8, URZ, UPT ;  /* 0x000000ff0800728c */ /* 0x000fd2000bf25270 */
[----:B------:R-:W-:Y:S05]  /*2c50*/  BRA.U UP1, `(.L_x_51) ;  /* 0x0000000d01347547 */ /* 0x000fea000b800000 */
[----:B------:R-:W-:Y:S01]  /*2c60*/  UMOV UR4, 0x40 ;  /* 0x0000004000047882 */ /* 0x000fe20000000000 */
[----:B------:R-:W-:Y:S01]  /*2c70*/  NOP ;  /* 0x0000000000007918 */ /* 0x000fe20000000000 */
[----:B------:R-:W-:Y:S01]  /*2c80*/  ULEA UR4, UR37, UR4, 0x18 ;  /* 0x0000000425047291 */ /* 0x000fe2000f8ec0ff */
[----:B------:R-:W-:Y:S02]  /*2c90*/  UMOV UR5, 0x400 ;  /* 0x0000040000057882 */ /* 0x000fe40000000000 */
[----:B------:R-:W-:-:S06]  /*2ca0*/  ULEA UR37, UR37, UR5, 0x18 ;  /* 0x0000000525257291 */ /* 0x000fcc000f8ec0ff */
[----:B------:R-:W1:Y:S02]  /*2cb0*/  LDS.U8 R0, [UR4+0x1c] ;  /* 0x00001c04ff007984 */ /* 0x000e640008000000 */
[----:B-1----:R-:W-:-:S13]  /*2cc0*/  ISETP.NE.AND P0, PT, R0, RZ, PT ;  /* 0x000000ff0000720c */ /* 0x002fda0003f05270 */
[----:B------:R-:W-:Y:S05]  /*2cd0*/  @P0 BRA `(.L_x_52) ;  /* 0x0000000000580947 */ /* 0x000fea0003800000 */
[----:B------:R-:W-:-:S13]  /*2ce0*/  ELECT P0, URZ, PT ;  /* 0x0000000000ff782f */ /* 0x000fda0003800000 */
[----:B------:R-:W-:Y:S05]  /*2cf0*/  @!P0 BRA `(.L_x_53) ;  /* 0x0000000000608947 */ /* 0x000fea0003800000 */
[----:B------:R-:W-:Y:S01]  /*2d00*/  UMOV UR5, 0x10 ;  /* 0x0000001000057882 */ /* 0x000fe20000000000 */
[----:B------:R-:W-:Y:S01]  /*2d10*/  HFMA2 R0, -RZ, RZ, 0, 5.9604644775390625e-08 ;  /* 0x00000001ff007431 */ /* 0x000fe200000001ff */
[----:B------:R-:W-:-:S03]  /*2d20*/  MOV R2, 0xffff ;  /* 0x0000ffff00027802 */ /* 0x000fc60000000f00 */
[----:B------:R-:W-:Y:S04]  /*2d30*/  DEPBAR.LE SB1, 0x36 ;  /* 0x00009d800000791a */ /* 0x000fe80000000000 */
[----:B------:R-:W1:Y:S02]  /*2d40*/  UTCATOMSWS.FIND_AND_SET.ALIGN UP0, UR5, UR5 ;  /* 0x00000005000575e3 */ /* 0x000e640008000800 */
[----:B-1----:R-:W-:Y:S01]  /*2d50*/  MOV R3, UR5 ;  /* 0x0000000500037c02 */ /* 0x002fe20008000f00 */
[----:B------:R-:W-:Y:S06]  /*2d60*/  BRA.U UP0, `(.L_x_54) ;  /* 0x0000000100187547 */ /* 0x000fec000b800000 */
.L_x_55:
[----:B------:R-:W-:Y:S05]  /*2d70*/  NANOSLEEP 0x64 ;  /* 0x000000640000795d */ /* 0x000fea0003800000 */
[----:B------:R-:W-:-:S05]  /*2d80*/  UMOV UR5, 0x10 ;  /* 0x0000001000057882 */ /* 0x000fca0000000000 */
[----:B------:R-:W-:Y:S04]  /*2d90*/  DEPBAR.LE SB1, 0x36 ;  /* 0x00009d800000791a */ /* 0x000fe80000000000 */
[----:B------:R-:W1:Y:S02]  /*2da0*/  UTCATOMSWS.FIND_AND_SET.ALIGN UP0, UR5, UR5 ;  /* 0x00000005000575e3 */ /* 0x000e640008000800 */
[----:B-1----:R-:W-:Y:S01]  /*2db0*/  MOV R3, UR5 ;  /* 0x0000000500037c02 */ /* 0x002fe20008000f00 */
[----:B------:R-:W-:Y:S05]  /*2dc0*/  BRA.U !UP0, `(.L_x_55) ;  /* 0xfffffffd08e87547 */ /* 0x000fea000b83ffff */
.L_x_54:
[-C--:B------:R-:W-:Y:S02]  /*2dd0*/  SHF.L.U32 R2, R2, R3.reuse, RZ ;  /* 0x0000000302027219 */ /* 0x080fe400000006ff */
[----:B------:R-:W-:Y:S01]  /*2de0*/  SHF.L.U32 R0, R0, R3, RZ ;  /* 0x0000000300007219 */ /* 0x000fe200000006ff */
[----:B------:R-:W-:Y:S02]  /*2df0*/  IMAD.SHL.U32 R3, R3, 0x20, RZ ;  /* 0x0000002003037824 */ /* 0x000fe400078e00ff */
[----:B------:R1:W-:Y:S04]  /*2e00*/  ATOMS.OR RZ, [UR4+0x14], R2 ;  /* 0x00001402ffff798c */ /* 0x0003e8000b000004 */
[----:B------:R1:W-:Y:S04]  /*2e10*/  ATOMS.OR RZ, [UR4+0x18], R0 ;  /* 0x00001800ffff798c */ /* 0x0003e8000b000004 */
[----:B------:R1:W-:Y:S01]  /*2e20*/  STS [UR37+0x150], R3 ;  /* 0x00015003ff007988 */ /* 0x0003e20008000825 */
[----:B------:R-:W-:Y:S05]  /*2e30*/  BRA `(.L_x_53) ;  /* 0x0000000000107947 */ /* 0x000fea0003800000 */
.L_x_52:
[----:B------:R-:W-:Y:S02]  /*2e40*/  MOV R0, 0xffffffff ;  /* 0xffffffff00007802 */ /* 0x000fe40000000f00 */
[----:B------:R-:W-:-:S03]  /*2e50*/  MOV R2, 0x2e80 ;  /* 0x00002e8000027802 */ /* 0x000fc60000000f00 */
[----:B------:R1:W-:Y:S04]  /*2e60*/  STS [UR37+0x150], R0 ;  /* 0x00015000ff007988 */ /* 0x0003e80008000825 */
[----:B-1-3-5:R-:W-:Y:S05]  /*2e70*/  CALL.REL.NOINC `($__internal_1_$__cuda_sm10x_tcgen05_guardrail_trap_phase_invalid_during_alloc) ;  /* 0x0000008c00ac7944 */ /* 0x02afea0003c00000 */
.L_x_53:
[----:B------:R-:W-:Y:S05]  /*2e80*/  WARPSYNC.ALL ;  /* 0x0000000000007948 */ /* 0x000fea0003800000 */
[----:B------:R-:W2:Y:S01]  /*2e90*/  S2UR UR6, SR_CgaCtaId ;  /* 0x00000000000679c3 */ /* 0x000ea20000008800 */
[----:B------:R-:W-:Y:S01]  /*2ea0*/  UMOV UR4, 0x400 ;  /* 0x0000040000047882 */ /* 0x000fe20000000000 */
[----:B------:R-:W-:-:S06]  /*2eb0*/  NOP ;  /* 0x0000000000007918 */ /* 0x000fcc0000000000 */
[----:B------:R-:W-:Y:S06]  /*2ec0*/  BAR.ARV 0x6, 0xa0 ;  /* 0x0182800000007b1d */ /* 0x000fec0000002000 */
[----:B------:R-:W4:Y:S01]  /*2ed0*/  LDCU UR7, c[0x0][0x38c] ;  /* 0x00007180ff0777ac */ /* 0x000f220008000800 */
[----:B------:R-:W-:Y:S01]  /*2ee0*/  IMAD.MOV.U32 R11, RZ, RZ, 0x1 ;  /* 0x00000001ff0b7424 */ /* 0x000fe200078e00ff */
[----:B------:R-:W-:Y:S01]  /*2ef0*/  CS2R R8, SRZ ;  /* 0x0000000000087805 */ /* 0x000fe2000001ff00 */
[----:B------:R-:W-:Y:S01]  /*2f00*/  IMAD.MOV.U32 R10, RZ, RZ, RZ ;  /* 0x000000ffff0a7224 */ /* 0x000fe200078e00ff */
[----:B------:R-:W-:Y:S01]  /*2f10*/  UMOV UR18, URZ ;  /* 0x000000ff00127c82 */ /* 0x000fe20008000000 */
[----:B------:R-:W-:Y:S01]  /*2f20*/  UMOV UR17, URZ ;  /* 0x000000ff00117c82 */ /* 0x000fe20008000000 */
[----:B------:R-:W-:Y:S01]  /*2f30*/  UMOV UR22, 0x0 ;  /* 0x0000000000167882 */ /* 0x000fe20000000000 */
[----:B------:R-:W-:Y:S01]  /*2f40*/  UMOV UR23, 0x8400490 ;  /* 0x0840049000177882 */ /* 0x000fe20000000000 */
[----:B------:R-:W-:Y:S01]  /*2f50*/  UMOV UR20, 0x0 ;  /* 0x0000000000147882 */ /* 0x000fe20000000000 */
[----:B------:R-:W-:Y:S01]  /*2f60*/  UMOV UR21, 0x8400490 ;  /* 0x0840049000157882 */ /* 0x000fe20000000000 */
[----:B--2---:R-:W-:Y:S01]  /*2f70*/  ULEA UR6, UR6, UR4, 0x18 ;  /* 0x0000000406067291 */ /* 0x004fe2000f8ec0ff */
[----:B------:R-:W2:Y:S03]  /*2f80*/  LDCU UR4, c[0x0][0x38c] ;  /* 0x00007180ff0477ac */ /* 0x000ea60008000800 */
[----:B------:R-:W-:-:S02]  /*2f90*/  UIADD3 UR11, UPT, UPT, UR6, 0xc400, URZ ;  /* 0x0000c400060b7890 */ /* 0x000fc4000fffe0ff */
[----:B----4-:R-:W-:-:S03]  /*2fa0*/  UIADD3 UR7, UPT, UPT, UR7, 0x3f, URZ ;  /* 0x0000003f07077890 */ /* 0x010fc6000fffe0ff */
[----:B-1----:R-:W1:Y:S01]  /*2fb0*/  LDS R0, [UR6+0x150] ;  /* 0x00015006ff007984 */ /* 0x002e620008000800 */
[----:B------:R-:W-:Y:S02]  /*2fc0*/  UIADD3 UR12, UPT, UPT, UR6, 0x1a400, URZ ;  /* 0x0001a400060c7890 */ /* 0x000fe4000fffe0ff */
[----:B------:R-:W-:Y:S02]  /*2fd0*/  USHF.R.S32.HI UR5, URZ, 0x1f, UR7 ;  /* 0x0000001fff057899 */ /* 0x000fe40008011407 */
[----:B------:R-:W-:Y:S02]  /*2fe0*/  USHF.R.U32.HI UR11, URZ, 0x4, UR11 ;  /* 0x00000004ff0b7899 */ /* 0x000fe4000801160b */
[----:B------:R-:W-:Y:S02]  /*2ff0*/  ULEA.HI UR5, UR5, UR7, URZ, 0x6 ;  /* 0x0000000705057291 */ /* 0x000fe4000f8f30ff */
[----:B------:R-:W-:Y:S02]  /*3000*/  USHF.R.U32.HI UR12, URZ, 0x4, UR12 ;  /* 0x00000004ff0c7899 */ /* 0x000fe4000801160c */
[----:B------:R-:W-:-:S02]  /*3010*/  USHF.R.S32.HI UR5, URZ, 0x6, UR5 ;  /* 0x00000006ff057899 */ /* 0x000fc40008011405 */
[----:B------:R-:W-:Y:S02]  /*3020*/  ULOP3.LUT UR11, UR11, 0x3fff, URZ, 0xc0, !UPT ;  /* 0x00003fff0b0b7892 */ /* 0x000fe4000f8ec0ff */
[----:B------:R-:W-:Y:S02]  /*3030*/  UISETP.LT.AND UP0, UPT, UR5, 0x1, UPT ;  /* 0x000000010500788c */ /* 0x000fe4000bf01270 */
[----:B------:R-:W-:Y:S02]  /*3040*/  ULOP3.LUT UR12, UR12, 0x3fff, URZ, 0xc0, !UPT ;  /* 0x00003fff0c0c7892 */ /* 0x000fe4000f8ec0ff */
[----:B------:R-:W-:Y:S02]  /*3050*/  USEL UR10, UR5, 0x1, !UP0 ;  /* 0x00000001050a7887 */ /* 0x000fe4000c000000 */
[----:B------:R-:W-:Y:S02]  /*3060*/  ULOP3.LUT UR11, UR11, 0x10000, URZ, 0xfc, !UPT ;  /* 0x000100000b0b7892 */ /* 0x000fe4000f8efcff */
[----:B------:R-:W-:-:S02]  /*3070*/  ULOP3.LUT UR12, UR12, 0x10000, URZ, 0xfc, !UPT ;  /* 0x000100000c0c7892 */ /* 0x000fc4000f8efcff */
[----:B------:R-:W-:Y:S02]  /*3080*/  UIADD3 UR10, UPT, UPT, -UR10, URZ, URZ ;  /* 0x000000ff0a0a7290 */ /* 0x000fe4000fffe1ff */
[----:B--2---:R-:W-:Y:S01]  /*3090*/  UISETP.GE.AND UP3, UPT, UR4, 0x1, UPT ;  /* 0x000000010400788c */ /* 0x004fe2000bf66270 */
[----:B-1----:R-:W-:-:S15]  /*30a0*/  R2UR UR19, R0 ;  /* 0x00000000001372ca */ /* 0x002fde00000e0000 */
.L_x_62:
[----:B------:R-:W-:Y:S02]  /*30b0*/  LEA R0, R10, UR6, 0x3 ;  /* 0x000000060a007c11 */ /* 0x000fe4000f8e18ff */
[----:B------:R-:W-:Y:S02]  /*30c0*/  SHF.L.U32 R5, R9, 0x1f, RZ ;  /* 0x0000001f09057819 */ /* 0x000fe400000006ff */
[----:B------:R-:W-:Y:S01]  /*30d0*/  PLOP3.LUT P0, PT, PT, PT, UP3, 0x80, 0x8 ;  /* 0x000000000008781c */ /* 0x000fe20003f0f038 */
[----:B------:R-:W-:Y:S01]  /*30e0*/  VIADD R3, R0, 0xd0 ;  /* 0x000000d000037836 */ /* 0x000fe20000000000 */
[----:B-1----:R-:W1:Y:S02]  /*30f0*/  SYNCS.PHASECHK.TRANS64.TRYWAIT P1, [R0+URZ+0xc0], R5 ;  /* 0x0000c005000075a7 */ /* 0x002e6400080211ff */
[----:B-1--4-:R-:W-:Y:S09]  /*3100*/  @!P1 BRA `(.L_x_56) ;  /* 0x00000084003c9947 */ /* 0x012ff20003800000 */
.L_x_150:
[----:B------:R-:W-:Y:S01]  /*3110*/  LEA R4, R10, UR6, 0x4 ;  /* 0x000000060a047c11 */ /* 0x000fe2000f8e20ff */
[----:B------:R-:W-:Y:S01]  /*3120*/  @UP3 ULEA UR4, UR17, UR6, 0x3 ;  /* 0x0000000611043291 */ /* 0x000fe2000f8e18ff */
[----:B------:R-:W-:Y:S01]  /*3130*/  PLOP3.LUT P2, PT, PT, PT, PT, 0x80, 0x8 ;  /* 0x000000000008781c */ /* 0x000fe20003f4f070 */
[----:B------:R-:W-:Y:S01]  /*3140*/  ULEA UR8, UR18, UR6, 0x3 ;  /* 0x0000000612087291 */ /* 0x000fe2000f8e18ff */
[----:B------:R-:W-:Y:S01]  /*3150*/  PRMT R3, RZ, 0x654, R3 ;  /* 0x00000654ff037816 */ /* 0x000fe20000000003 */
[----:B------:R-:W-:Y:S01]  /*3160*/  ULEA UR9, UR18, UR19, 0x8 ;  /* 0x0000001312097291 */ /* 0x000fe2000f8e40ff */
[----:B-1----:R-:W1:Y:S01]  /*3170*/  LDS.128 R4, [R4+0x130] ;  /* 0x0001300004047984 */ /* 0x002e620000000c00 */
[----:B------:R-:W-:Y:S02]  /*3180*/  @P0 SHF.L.U32 R2, R8, 0x1f, RZ ;  /* 0x0000001f08020819 */ /* 0x000fe400000006ff */
[----:B------:R-:W-:Y:S01]  /*3190*/  SHF.L.U32 R0, R11, 0x1f, RZ ;  /* 0x0000001f0b007819 */ /* 0x000fe200000006ff */
[----:B------:R-:W-:Y:S01]  /*31a0*/  @!PT LDS RZ, [RZ] ;  /* 0x00000000fffff984 */ /* 0x000fe20000000800 */
[----:B------:R-:W-:Y:S01]  /*31b0*/  @!PT LDS RZ, [RZ] ;  /* 0x00000000fffff984 */ /* 0x000fe20000000800 */
[----:B------:R-:W-:Y:S01]  /*31c0*/  @!PT LDS RZ, [RZ] ;  /* 0x00000000fffff984 */ /* 0x000fe20000000800 */
[----:B------:R-:W-:Y:S01]  /*31d0*/  @!PT LDS RZ, [RZ] ;  /* 0x00000000fffff984 */ /* 0x000fe20000000800 */
[----:B------:R2:W-:Y:S06]  /*31e0*/  MEMBAR.ALL.CTA ;  /* 0x0000000000007992 */ /* 0x0005ec0000008000 */
[----:B--2---:R-:W2:Y:S02]  /*31f0*/  FENCE.VIEW.ASYNC.S ;  /* 0x00000000000073c6 */ /* 0x004ea40000000000 */
[----:B--2---:R2:W-:Y:S01]  /*3200*/  SYNCS.ARRIVE.TRANS64.RED.A1T0 RZ, [R3+URZ], RZ ;  /* 0x000000ff03ff79a7 */ /* 0x0045e200081004ff */
[----:B------:R2:W4:Y:S01]  /*3210*/  @P0 SYNCS.PHASECHK.TRANS64.TRYWAIT P2, [UR4], R2 ;  /* 0x00000002ff0005a7 */ /* 0x0005220008041104 */
[----:B-1----:R-:W-:Y:S01]  /*3220*/  LOP3.LUT P1, RZ, R6, 0x1, RZ, 0xc0, !PT ;  /* 0x0000000106ff7812 */ /* 0x002fe2000782c0ff */
[----:B------:R-:W1:Y:S02]  /*3230*/  SYNCS.PHASECHK.TRANS64.TRYWAIT P0, [UR8+0xf0], R0 ;  /* 0x0000f000ff0075a7 */ /* 0x000e640008001108 */
[----:B-12-4-:R-:W-:Y:S10]  /*3240*/  @!P0 BRA `(.L_x_57) ;  /* 0x0000008400008947 */ /* 0x016ff40003800000 */
.L_x_152:
[----:B------:R-:W-:Y:S01]  /*3250*/  IADD3 R10, PT, PT, R10, 0x1, RZ ;  /* 0x000000010a0a7810 */ /* 0x000fe20007ffe0ff */
[----:B------:R-:W-:Y:S06]  /*3260*/  BRA.U !UP3, `(.L_x_58) ;  /* 0x000000010b987547 */ /* 0x000fec000b800000 */
[----:B------:R-:W-:Y:S01]  /*3270*/  UPLOP3.LUT UP4, UPT, UPT, UPT, UPT, 0x40, 0x4 ;  /* 0x000000000004789c */ /* 0x000fe20003f8e870 */
[----:B------:R-:W-:Y:S01]  /*3280*/  UMOV UR16, UR10 ;  /* 0x0000000a00107c82 */ /* 0x000fe20008000000 */
[----:B------:R-:W-:Y:S01]  /*3290*/  UMOV UR15, UR5 ;  /* 0x00000005000f7c82 */ /* 0x000fe20008000000 */
[----:B------:R-:W-:-:S08]  /*32a0*/  UMOV UR14, UR17 ;  /* 0x00000011000e7c82 */ /* 0x000fd00008000000 */
.L_x_61:
[----:B------:R-:W-:Y:S02]  /*32b0*/  UIADD3 UR16, UPT, UPT, UR16, 0x1, URZ ;  /* 0x0000000110107890 */ /* 0x000fe4000fffe0ff */
[----:B--2---:R-:W-:Y:S02]  /*32c0*/  ULEA UR7, UR14, UR6, 0x3 ;  /* 0x000000060e077291 */ /* 0x004fe4000f8e18ff */
[----:B------:R-:W-:Y:S01]  /*32d0*/  UISETP.NE.AND UP0, UPT, UR16, URZ, UPT ;  /* 0x000000ff1000728c */ /* 0x000fe2000bf05270 */
[----:B----4-:R-:W-:Y:S10]  /*32e0*/  @P2 BRA `(.L_x_59) ;  /* 0x00000000000c2947 */ /* 0x010ff40003800000 */
[----:B-1----:R-:W-:Y:S04]  /*32f0*/  SHF.L.U32 R3, R8, 0x1f, RZ ;  /* 0x0000001f08037819 */ /* 0x002fe800000006ff */
[----:B------:R-:W1:Y:S02]  /*3300*/  SYNCS.PHASECHK.TRANS64.TRYWAIT P0, [UR7], R3 ;  /* 0x00000003ff0075a7 */ /* 0x000e640008001107 */
[----:B-1----:R-:W-:Y:S05]  /*3310*/  @!P0 BRA `(.L_x_60) ;  /* 0x0000008000e48947 */ /* 0x002fea0003800000 */
.L_x_59:
[----:B------:R-:W-:Y:S01]  /*3320*/  UISETP.NE.AND UP1, UPT, UR15, 0x1, UPT ;  /* 0x000000010f00788c */ /* 0x000fe2000bf25270 */
[----:B------:R-:W-:Y:S01]  /*3330*/  PLOP3.LUT P2, PT, PT, PT, PT, 0x80, 0x8 ;  /* 0x000000000008781c */ /* 0x000fe20003f4f070 */
[----:B------:R-:W-:Y:S02]  /*3340*/  UIADD3 UR17, UPT, UPT, UR14, 0x1, URZ ;  /* 0x000000010e117890 */ /* 0x000fe4000fffe0ff */
[----:B------:R-:W-:Y:S02]  /*3350*/  ULEA UR24, UR14, UR12, 0xa ;  /* 0x0000000c0e187291 */ /* 0x000fe4000f8e50ff */
[----:B------:R-:W-:Y:S01]  /*3360*/  UISETP.NE.AND UP2, UPT, UR17, 0x7, UPT ;  /* 0x000000071100788c */ /* 0x000fe2000bf45270 */
[----:B------:R-:W-:Y:S01]  /*3370*/  PLOP3.LUT P0, PT, PT, PT, UP1, 0x80, 0x8 ;  /* 0x000000000008781c */ /* 0x000fe20003f0f018 */
[----:B------:R-:W-:Y:S02]  /*3380*/  ULEA UR26, UR14, UR11, 0x9 ;  /* 0x0000000b0e1a7291 */ /* 0x000fe4000f8e48ff */
[----:B------:R-:W-:Y:S02]  /*3390*/  USEL UR13, URZ, 0x1, UP2 ;  /* 0x00000001ff0d7887 */ /* 0x000fe40009000000 */
[----:B------:R-:W-:Y:S02]  /*33a0*/  USEL UR17, UR17, URZ, UP2 ;  /* 0x000000ff11117287 */ /* 0x000fe40009000000 */
[----:B------:R-:W-:Y:S02]  /*33b0*/  UIADD3 UR30, UPT, UPT, UR24, 0x2, URZ ;  /* 0x00000002181e7890 */ /* 0x000fe4000fffe0ff */
[----:B------:R-:W-:Y:S01]  /*33c0*/  @UP1 ULEA UR4, UR17, UR6, 0x3 ;  /* 0x0000000611041291 */ /* 0x000fe2000f8e18ff */
[----:B------:R-:W-:Y:S01]  /*33d0*/  LOP3.LUT R8, R8, UR13, RZ, 0x3c, !PT ;  /* 0x0000000d08087c12 */ /* 0x000fe2000f8e3cff */
[----:B------:R-:W-:Y:S02]  /*33e0*/  UIADD3 UR28, UPT, UPT, UR26, 0x2, URZ ;  /* 0x000000021a1c7890 */ /* 0x000fe4000fffe0ff */
[----:B------:R-:W-:Y:S01]  /*33f0*/  UIADD3 UR7, UPT, UPT, UR7, 0x38, URZ ;  /* 0x0000003807077890 */ /* 0x000fe2000fffe0ff */
[----:B-1----:R-:W-:Y:S01]  /*3400*/  @P0 SHF.L.U32 R0, R8, 0x1f, RZ ;  /* 0x0000001f08000819 */ /* 0x002fe200000006ff */
[----:B------:R-:W-:Y:S01]  /*3410*/  UMOV UR25, 0x80004020 ;  /* 0x8000402000197882 */ /* 0x000fe20000000000 */
[----:B------:R-:W-:Y:S01]  /*3420*/  UMOV UR27, 0x80004020 ;  /* 0x80004020001b7882 */ /* 0x000fe20000000000 */
[----:B------:R-:W-:Y:S01]  /*3430*/  UMOV UR31, 0x80004020 ;  /* 0x80004020001f7882 */ /* 0x000fe20000000000 */
[----:B------:R2:W4:Y:S01]  /*3440*/  @P0 SYNCS.PHASECHK.TRANS64.TRYWAIT P2, [UR4], R0 ;  /* 0x00000000ff0005a7 */ /* 0x0005220008041104 */
[----:B------:R-:W-:Y:S01]  /*3450*/  UIADD3 UR15, UPT, UPT, UR15, -0x1, URZ ;  /* 0xffffffff0f0f7890 */ /* 0x000fe2000fffe0ff */
[----:B------:R2:W-:Y:S01]  /*3460*/  UTCQMMA gdesc[UR26], gdesc[UR24], tmem[UR9], tmem[UR22], idesc[UR23], UP4 ;  /* 0x00ff16181a0075ea */ /* 0x0005e2000a000309 */
[----:B------:R-:W-:Y:S01]  /*3470*/  UPLOP3.LUT UP4, UPT, UPT, UPT, UPT, 0x80, 0x8 ;  /* 0x000000000008789c */ /* 0x000fe20003f8f070 */
[----:B------:R-:W-:Y:S01]  /*3480*/  UMOV UR29, 0x80004020 ;  /* 0x80004020001d7882 */ /* 0x000fe20000000000 */
[----:B------:R-:W-:Y:S01]  /*3490*/  UMOV UR14, UR17 ;  /* 0x00000011000e7c82 */ /* 0x000fe20008000000 */
[----:B------:R2:W-:Y:S01]  /*34a0*/  UTCQMMA gdesc[UR28], gdesc[UR30], tmem[UR9], tmem[UR20], idesc[UR21], UPT ;  /* 0x00ff141e1c0075ea */ /* 0x0005e2000b800309 */
[----:B------:R2:W-:Y:S01]  /*34b0*/  UTCBAR [UR7], URZ ;  /* 0x000000ff070073e9 */ /* 0x0005e200080000ff */
[----:B------:R-:W-:Y:S06]  /*34c0*/  BRA.U UP0, `(.L_x_61) ;  /* 0xfffffffd00787547 */ /* 0x000fec000b83ffff */
.L_x_58:
[----:B------:R-:W-:Y:S01]  /*34d0*/  UIADD3 UR18, UPT, UPT, UR18, 0x1, URZ ;  /* 0x0000000112127890 */ /* 0x000fe2000fffe0ff */
[C---:B------:R-:W-:Y:S01]  /*34e0*/  ISETP.NE.AND P0, PT, R10.reuse, 0x2, PT ;  /* 0x000000020a00780c */ /* 0x040fe20003f05270 */
[----:B------:R-:W-:Y:S02]  /*34f0*/  UIADD3 UR8, UPT, UPT, UR8, 0xe0, URZ ;  /* 0x000000e008087890 */ /* 0x000fe4000fffe0ff */
[----:B------:R-:W-:Y:S01]  /*3500*/  UISETP.NE.AND UP0, UPT, UR18, 0x2, UPT ;  /* 0x000000021200788c */ /* 0x000fe2000bf05270 */
[----:B-12---:R-:W-:Y:S02]  /*3510*/  SEL R0, RZ, 0x1, P0 ;  /* 0x00000001ff007807 */ /* 0x006fe40000000000 */
[----:B------:R-:W-:Y:S01]  /*3520*/  SEL R10, R10, RZ, P0 ;  /* 0x000000ff0a0a7207 */ /* 0x000fe20000000000 */
[----:B------:R-:W-:Y:S01]  /*3530*/  USEL UR4, URZ, 0x1, UP0 ;  /* 0x00000001ff047887 */ /* 0x000fe20008000000 */
[----:B------:R-:W-:Y:S01]  /*3540*/  LOP3.LUT R9, R9, R0, RZ, 0x3c, !PT ;  /* 0x0000000009097212 */ /* 0x000fe200078e3cff */
[----:B------:R-:W-:Y:S01]  /*3550*/  USEL UR18, UR18, URZ, UP0 ;  /* 0x000000ff12127287 */ /* 0x000fe20008000000 */
[----:B------:R1:W-:Y:S03]  /*3560*/  UTCBAR [UR8], URZ ;  /* 0x000000ff080073e9 */ /* 0x0003e600080000ff */
[----:B------:R-:W-:Y:S01]  /*3570*/  LOP3.LUT R11, R11, UR4, RZ, 0x3c, !PT ;  /* 0x000000040b0b7c12 */ /* 0x000fe2000f8e3cff */
[----:B------:R-:W-:Y:S07]  /*3580*/  @P1 BRA `(.L_x_62) ;  /* 0xfffffff800c81947 */ /* 0x000fee000383ffff */
[----:B------:R-:W2:Y:S01]  /*3590*/  S2UR UR4, SR_CgaCtaId ;  /* 0x00000000000479c3 */ /* 0x000ea20000008800 */
[----:B------:R-:W-:Y:S01]  /*35a0*/  ELECT P0, URZ, PT ;  /* 0x0000000000ff782f */ /* 0x000fe20003800000 */
[----:B------:R-:W-:Y:S01]  /*35b0*/  IMAD.MOV.U32 R0, RZ, RZ, 0x1 ;  /* 0x00000001ff007424 */ /* 0x000fe200078e00ff */
[----:B------:R-:W-:Y:S01]  /*35c0*/  UIADD3 UR6, UPT, UPT, UR6, 0xf0, URZ ;  /* 0x000000f006067890 */ /* 0x000fe2000fffe0ff */
[----:B------:R-:W-:Y:S01]  /*35d0*/  SHF.L.U32 R3, R11, 0x1f, RZ ;  /* 0x0000001f0b037819 */ /* 0x000fe200000006ff */
[----:B------:R-:W-:-:S03]  /*35e0*/  UMOV UR5, 0x40 ;  /* 0x0000004000057882 */ /* 0x000fc60000000000 */
[----:B------:R-:W-:Y:S01]  /*35f0*/  UVIRTCOUNT.DEALLOC.SMPOOL 0x80 ;  /* 0x000000800000784c */ /* 0x000fe20000000000 */
[----:B--2---:R-:W-:Y:S02]  /*3600*/  ULEA UR4, UR4, UR5, 0x18 ;  /* 0x0000000504047291 */ /* 0x004fe4000f8ec0ff */
[----:B------:R-:W-:-:S07]  /*3610*/  ULEA UR5, UR18, UR6, 0x3 ;  /* 0x0000000612057291 */ /* 0x000fce000f8e18ff */
[----:B------:R2:W-:Y:S02]  /*3620*/  @P0 STS.U8 [UR4+0x1c], R0 ;  /* 0x00001c00ff000988 */ /* 0x0005e40008000004 */
[----:B------:R-:W3:Y:S02]  /*3630*/  SYNCS.PHASECHK.TRANS64.TRYWAIT P0, [UR5], R3 ;  /* 0x00000003ff0075a7 */ /* 0x000ee40008001105 */
[----:B--23--:R-:W-:Y:S05]  /*3640*/  @!P0 BRA `(.L_x_63) ;  /* 0x0000008000308947 */ /* 0x00cfea0003800000 */
.L_x_155:
[----:B------:R-:W-:-:S04]  /*3650*/  UIADD3 UR7, UPT, UPT, UR18, 0x1, URZ ;  /* 0x0000000112077890 */ /* 0x000fc8000fffe0ff */
[----:B------:R-:W-:-:S04]  /*3660*/  UISETP.NE.AND UP0, UPT, UR7, 0x2, UPT ;  /* 0x000000020700788c */ /* 0x000fc8000bf05270 */
[----:B------:R-:W-:Y:S02]  /*3670*/  USEL UR5, URZ, 0x1, UP0 ;  /* 0x00000001ff057887 */ /* 0x000fe40008000000 */
[----:B------:R-:W-:-:S04]  /*3680*/  USEL UR7, UR7, URZ, UP0 ;  /* 0x000000ff07077287 */ /* 0x000fc80008000000 */
[----:B------:R-:W-:Y:S01]  /*3690*/  ULEA UR7, UR7, UR6, 0x3 ;  /* 0x0000000607077291 */ /* 0x000fe2000f8e18ff */
[----:B--2---:R-:W-:-:S04]  /*36a0*/  LOP3.LUT R3, R11, UR5, RZ, 0x3c, !PT ;  /* 0x000000050b037c12 */ /* 0x004fc8000f8e3cff */
[----:B------:R-:W-:-:S04]  /*36b0*/  SHF.L.U32 R3, R3, 0x1f, RZ ;  /* 0x0000001f03037819 */ /* 0x000fc800000006ff */
[----:B------:R-:W2:Y:S02]  /*36c0*/  SYNCS.PHASECHK.TRANS64.TRYWAIT P0, [UR7], R3 ;  /* 0x00000003ff0075a7 */ /* 0x000ea40008001107 */
[----:B--2---:R-:W-:Y:S05]  /*36d0*/  @!P0 BRA `(.L_x_64) ;  /* 0x0000008000248947 */ /* 0x004fea0003800000 */
.L_x_157:
[----:B------:R-:W-:Y:S01]  /*36e0*/  NOP ;  /* 0x0000000000007918 */ /* 0x000fe20000000000 */
[----:B--2---:R-:W2:Y:S01]  /*36f0*/  LDS R0, [UR4+0x14] ;  /* 0x00001404ff007984 */ /* 0x004ea20008000800 */
[----:B------:R-:W-:Y:S01]  /*3700*/  ULOP3.LUT UR6, UR19, 0xffff, URZ, 0xc0, !UPT ;  /* 0x0000ffff13067892 */ /* 0x000fe2000f8ec0ff */
[----:B-1----:R-:W-:Y:S01]  /*3710*/  UMOV UR8, 0xffff ;  /* 0x0000ffff00087882 */ /* 0x002fe20000000000 */
[----:B------:R-:W-:Y:S02]  /*3720*/  UMOV UR5, 0x1 ;  /* 0x0000000100057882 */ /* 0x000fe40000000000 */
[----:B------:R-:W-:-:S04]  /*3730*/  USHF.R.U32.HI UR6, URZ, 0x5, UR6 ;  /* 0x00000005ff067899 */ /* 0x000fc80008011606 */
[----:B------:R-:W-:Y:S02]  /*3740*/  USHF.L.U32 UR8, UR8, UR6, URZ ;  /* 0x0000000608087299 */ /* 0x000fe400080006ff */
[----:B------:R-:W-:-:S04]  /*3750*/  USHF.L.U32 UR5, UR5, UR6, URZ ;  /* 0x0000000605057299 */ /* 0x000fc800080006ff */
[----:B--2---:R-:W-:-:S04]  /*3760*/  LOP3.LUT R0, R0, UR8, RZ, 0xc0, !PT ;  /* 0x0000000800007c12 */ /* 0x004fc8000f8ec0ff */
[----:B------:R-:W-:-:S13]  /*3770*/  ISETP.NE.AND P0, PT, R0, UR8, PT ;  /* 0x0000000800007c0c */ /* 0x000fda000bf05270 */
[----:B------:R-:W-:Y:S05]  /*3780*/  @P0 BRA `(.L_x_65) ;  /* 0x0000000000580947 */ /* 0x000fea0003800000 */
[----:B------:R-:W1:Y:S02]  /*3790*/  LDS R0, [UR4+0x18] ;  /* 0x00001804ff007984 */ /* 0x000e640008000800 */
[----:B-1----:R-:W-:-:S04]  /*37a0*/  LOP3.LUT R0, R0, UR5, RZ, 0xc0, !PT ;  /* 0x0000000500007c12 */ /* 0x002fc8000f8ec0ff */
[----:B------:R-:W-:-:S13]  /*37b0*/  ISETP.NE.AND P0, PT, R0, UR5, PT ;  /* 0x0000000500007c0c */ /* 0x000fda000bf05270 */
[----:B------:R-:W-:Y:S05]  /*37c0*/  @P0 BRA `(.L_x_66) ;  /* 0x00000000003c0947 */ /* 0x000fea0003800000 */
[----:B------:R-:W1:Y:S01]  /*37d0*/  S2R R2, SR_LANEID ;  /* 0x0000000000027919 */ /* 0x000e620000000000 */
[----:B------:R-:W-:Y:S01]  /*37e0*/  ULOP3.LUT UR8, URZ, UR8, URZ, 0x33, !UPT ;  /* 0x00000008ff087292 */ /* 0x000fe2000f8e33ff */
[----:B------:R-:W-:Y:S01]  /*37f0*/  LOP3.LUT R4, RZ, UR5, RZ, 0x33, !PT ;  /* 0x00000005ff047c12 */ /* 0x000fe2000f8e33ff */
[----:B------:R-:W-:Y:S02]  /*3800*/  VOTEU.ANY UR7, UPT, PT ;  /* 0x0000000000077886 */ /* 0x000fe400038e0100 */
[----:B------:R-:W-:Y:S01]  /*3810*/  UFLO.U32 UR7, UR7 ;  /* 0x00000007000772bd */ /* 0x000fe200080e0000 */
[----:B------:R-:W2:Y:S01]  /*3820*/  REDUX UR5, R4 ;  /* 0x00000000040573c4 */ /* 0x000ea20000000000 */
[----:B------:R-:W-:-:S06]  /*3830*/  IMAD.U32 R0, RZ, RZ, UR8 ;  /* 0x00000008ff007e24 */ /* 0x000fcc000f8e00ff */
[----:B------:R3:W-:Y:S01]  /*3840*/  UTCATOMSWS.AND URZ, UR8 ;  /* 0x0000000800ff79e3 */ /* 0x0007e20008000000 */
[----:B------:R-:W4:Y:S01]  /*3850*/  REDUX UR6, R0 ;  /* 0x00000000000673c4 */ /* 0x000f220000000000 */
[----:B-1----:R-:W-:Y:S01]  /*3860*/  ISETP.EQ.U32.AND P0, PT, R2, UR7, PT ;  /* 0x0000000702007c0c */ /* 0x002fe2000bf02070 */
[----:B--2---:R-:W-:Y:S01]  /*3870*/  IMAD.U32 R2, RZ, RZ, UR5 ;  /* 0x00000005ff027e24 */ /* 0x004fe2000f8e00ff */
[----:B----4-:R-:W-:-:S11]  /*3880*/  MOV R3, UR6 ;  /* 0x0000000600037c02 */ /* 0x010fd60008000f00 */
[----:B------:R3:W-:Y:S04]  /*3890*/  @P0 ATOMS.AND RZ, [UR4+0x14], R3 ;  /* 0x00001403ffff098c */ /* 0x0007e8000a800004 */
[----:B------:R3:W-:Y:S01]  /*38a0*/  @P0 ATOMS.AND RZ, [UR4+0x18], R2 ;  /* 0x00001802ffff098c */ /* 0x0007e2000a800004 */
[----:B------:R-:W-:Y:S05]  /*38b0*/  BRA `(.L_x_67) ;  /* 0x0000000000147947 */ /* 0x000fea0003800000 */
.L_x_66:
[----:B------:R-:W-:Y:S02]  /*38c0*/  MOV R2, 0x38e0 ;  /* 0x000038e000027802 */ /* 0x000fe40000000f00 */
[----:B----45:R-:W-:Y:S05]  /*38d0*/  CALL.REL.NOINC `($__internal_0_$__cuda_sm10x_tcgen05_guardrail_trap_col_being_dealloced_not_returned_by_alloc) ;  /* 0x0000008400087944 */ /* 0x030fea0003c00000 */
[----:B------:R-:W-:Y:S05]  /*38e0*/  BRA `(.L_x_67) ;  /* 0x0000000000087947 */ /* 0x000fea0003800000 */
.L_x_65:
[----:B------:R-:W-:Y:S02]  /*38f0*/  MOV R2, 0x3910 ;  /* 0x0000391000027802 */ /* 0x000fe40000000f00 */
[----:B----45:R-:W-:Y:S05]  /*3900*/  CALL.REL.NOINC `($__internal_2_$__cuda_sm10x_tcgen05_guardrail_trap_unallocated_columns_being_dealloced) ;  /* 0x0000008400147944 */ /* 0x030fea0003c00000 */
.L_x_67:
[----:B------:R-:W-:Y:S01]  /*3910*/  NOP ;  /* 0x0000000000007918 */ /* 0x000fe20000000000 */
[----:B---3--:R-:W-:Y:S05]  /*3920*/  EXIT ;  /* 0x000000000000794d */ /* 0x008fea0003800000 */
.L_x_51:
[----:B------:R-:W-:-:S09]  /*3930*/  UISETP.NE.OR UP2, UPT, UR8, 0x3, !UP2 ;  /* 0x000000030800788c */ /* 0x000fd2000d745670 */
[----:B------:R-:W-:Y:S05]  /*3940*/  BRA.U UP2, `(.L_x_68) ;  /* 0x0000001102147547 */ /* 0x000fea000b800000 */
[----:B------:R-:W1:Y:S01]  /*3950*/  LDC R0, c[0x0][0xb30] ;  /* 0x0002cc00ff007b82 */ /* 0x000e620000000800 */
[----:B------:R-:W2:Y:S01]  /*3960*/  LDCU.64 UR8, c[0x0][0x888] ;  /* 0x00011100ff0877ac */ /* 0x000ea20008000a00 */
[----:B------:R-:W-:Y:S02]  /*3970*/  HFMA2 R29, -RZ, RZ, 0, 0 ;  /* 0x00000000ff1d7431 */ /* 0x000fe400000001ff */
[----:B------:R-:W-:Y:S01]  /*3980*/  IMAD.MOV.U32 R31, RZ, RZ, 0x1 ;  /* 0x00000001ff1f7424 */ /* 0x000fe200078e00ff */
[----:B------:R-:W-:Y:S01]  /*3990*/  MOV R23, 0x2000 ;  /* 0x0000200000177802 */ /* 0x000fe20000000f00 */
[----:B------:R-:W4:Y:S01]  /*39a0*/  LDCU.64 UR4, c[0x0][0x890] ;  /* 0x00011200ff0477ac */ /* 0x000f220008000a00 */
[----:B------:R-:W-:Y:S01]  /*39b0*/  IMAD.MOV.U32 R30, RZ, RZ, RZ ;  /* 0x000000ffff1e7224 */ /* 0x000fe200078e00ff */
[----:B------:R-:W3:Y:S01]  /*39c0*/  LDC R19, c[0x0][0x370] ;  /* 0x0000dc00ff137b82 */ /* 0x000ee20000000800 */
[----:B------:R-:W-:Y:S01]  /*39d0*/  UMOV UR7, 0x400 ;  /* 0x0000040000077882 */ /* 0x000fe20000000000 */
[----:B------:R-:W-:-:S02]  /*39e0*/  UPLOP3.LUT UP1, UPT, UPT, UPT, UPT, 0x40, 0x4 ;  /* 0x000000000004789c */ /* 0x000fc40003f2e870 */
[----:B------:R-:W-:-:S04]  /*39f0*/  ULEA UR7, UR37, UR7, 0x18 ;  /* 0x0000000725077291 */ /* 0x000fc8000f8ec0ff */
[----:B------:R-:W3:Y:S01]  /*3a00*/  LDC R2, c[0x0][0xb0c] ;  /* 0x0002c300ff027b82 */ /* 0x000ee20000000800 */
[----:B------:R-:W-:Y:S02]  /*3a10*/  UIADD3 UR13, UPT, UPT, UR7, 0x88, URZ ;  /* 0x00000088070d7890 */ /* 0x000fe4000fffe0ff */
[----:B--2---:R-:W-:Y:S02]  /*3a20*/  UISETP.NE.U32.AND UP2, UPT, UR8, URZ, UPT ;  /* 0x000000ff0800728c */ /* 0x004fe4000bf45070 */
[----:B------:R-:W-:Y:S02]  /*3a30*/  UIADD3 UR33, UPT, UPT, UR7, 0x70, URZ ;  /* 0x0000007007217890 */ /* 0x000fe4000fffe0ff */
[----:B----4-:R-:W-:Y:S01]  /*3a40*/  UISETP.NE.U32.AND UP3, UPT, UR4, URZ, UPT ;  /* 0x000000ff0400728c */ /* 0x010fe2000bf65070 */
[----:B------:R-:W2:Y:S01]  /*3a50*/  LDC R18, c[0x0][0xb20] ;  /* 0x0002c800ff127b82 */ /* 0x000ea20000000800 */
[----:B-1----:R-:W-:Y:S01]  /*3a60*/  ISETP.NE.AND P1, PT, R0, 0x1, PT ;  /* 0x000000010000780c */ /* 0x002fe20003f25270 */
[----:B------:R-:W-:-:S02]  /*3a70*/  UISETP.NE.AND.EX UP2, UPT, UR9, URZ, UPT, UP2 ;  /* 0x000000ff0900728c */ /* 0x000fc4000bf45320 */
[----:B------:R-:W-:Y:S02]  /*3a80*/  UIADD3 UR25, UPT, UPT, UR7, 0x78, URZ ;  /* 0x0000007807197890 */ /* 0x000fe4000fffe0ff */
[----:B------:R-:W-:Y:S02]  /*3a90*/  UIADD3 UR17, UPT, UPT, UR7, 0x80, URZ ;  /* 0x0000008007117890 */ /* 0x000fe4000fffe0ff */
[----:B------:R-:W1:Y:S01]  /*3aa0*/  LDC.64 R32, c[0x0][0x348] ;  /* 0x0000d200ff207b82 */ /* 0x000e620000000a00 */
[----:B------:R-:W-:Y:S02]  /*3ab0*/  UPRMT UR13, UR37, 0x654, UR13 ;  /* 0x00000654250d7896 */ /* 0x000fe4000800000d */
[----:B------:R-:W-:-:S05]  /*3ac0*/  UISETP.NE.AND.EX UP3, UPT, UR5, URZ, UPT, UP3 ;  /* 0x000000ff0500728c */ /* 0x000fca000bf65330 */
[----:B------:R-:W4:Y:S08]  /*3ad0*/  LDC.64 R16, c[0x0][0xb10] ;  /* 0x0002c400ff107b82 */ /* 0x000f300000000a00 */
[----:B------:R-:W1:Y:S08]  /*3ae0*/  LDC.64 R6, c[0x0][0xb18] ;  /* 0x0002c600ff067b82 */ /* 0x000e700000000a00 */
[----:B------:R-:W1:Y:S08]  /*3af0*/  LDC.64 R4, c[0x0][0xb28] ;  /* 0x0002ca00ff047b82 */ /* 0x000e700000000a00 */
[----:B--23--:R-:W1:Y:S02]  /*3b00*/  LDC R22, c[0x0][0x374] ;  /* 0x0000dd00ff167b82 */ /* 0x00ce640000000800 */
.L_x_79:
[C---:B------:R-:W-:Y:S02]  /*3b10*/  LEA R0, R30.reuse, UR7, 0x3 ;  /* 0x000000071e007c11 */ /* 0x040fe4000f8e18ff */
[----:B------:R-:W-:Y:S02]  /*3b20*/  SHF.L.U32 R3, R29, 0x1f, RZ ;  /* 0x0000001f1d037819 */ /* 0x000fe400000006ff */
[----:B------:R-:W-:Y:S02]  /*3b30*/  LEA R24, R30, UR7, 0x4 ;  /* 0x000000071e187c11 */ /* 0x000fe4000f8e20ff */
[----:B--2---:R-:W2:Y:S02]  /*3b40*/  SYNCS.PHASECHK.TRANS64.TRYWAIT P0, [R0+URZ+0xc0], R3 ;  /* 0x0000c003000075a7 */ /* 0x004ea400080011ff */
[----:B--2---:R-:W-:Y:S05]  /*3b50*/  @!P0 BRA `(.L_x_69) ;  /* 0x0000007c001c8947 */ /* 0x004fea0003800000 */
.L_x_158:
[----:B------:R-:W-:Y:S01]  /*3b60*/  ISETP.GE.AND P0, PT, R72, 0x1, PT ;  /* 0x000000014800780c */ /* 0x000fe20003f06270 */
[----:B------:R-:W3:Y:S01]  /*3b70*/  LDS.128 R24, [R24+0x130] ;  /* 0x0001300018187984 */ /* 0x000ee20000000c00 */
[----:B--2---:R-:W-:Y:S01]  /*3b80*/  VIADD R0, R0, 0xd0 ;  /* 0x000000d000007836 */ /* 0x004fe20000000000 */
[----:B------:R-:W-:Y:S01]  /*3b90*/  @!PT LDS RZ, [RZ] ;  /* 0x00000000fffff984 */ /* 0x000fe20000000800 */
[----:B------:R-:W-:Y:S01]  /*3ba0*/  @!PT LDS RZ, [RZ] ;  /* 0x00000000fffff984 */ /* 0x000fe20000000800 */
[----:B------:R-:W-:Y:S01]  /*3bb0*/  @!PT LDS RZ, [RZ] ;  /* 0x00000000fffff984 */ /* 0x000fe20000000800 */
[----:B------:R-:W-:Y:S01]  /*3bc0*/  @!PT LDS RZ, [RZ] ;  /* 0x00000000fffff984 */ /* 0x000fe20000000800 */
[----:B------:R2:W-:Y:S06]  /*3bd0*/  MEMBAR.ALL.CTA ;  /* 0x0000000000007992 */ /* 0x0005ec0000008000 */
[----:B--2---:R-:W2:Y:S01]  /*3be0*/  FENCE.VIEW.ASYNC.S ;  /* 0x00000000000073c6 */ /* 0x004ea20000000000 */
[----:B------:R-:W-:Y:S04]  /*3bf0*/  PRMT R0, RZ, 0x654, R0 ;  /* 0x00000654ff007816 */ /* 0x000fe80000000000 */
[----:B--2---:R2:W-:Y:S01]  /*3c00*/  SYNCS.ARRIVE.TRANS64.RED.A1T0 RZ, [R0+URZ], RZ ;  /* 0x000000ff00ff79a7 */ /* 0x0045e200081004ff */
[----:B---3--:R-:W-:Y:S11]  /*3c10*/  LOP3.LUT P3, RZ, R26, 0x1, RZ, 0xc0, !PT ;  /* 0x000000011aff7812 */ /* 0x008ff6000786c0ff */
[----:B------:R-:W-:Y:S02]  /*3c20*/  @!UPT UIADD3 URZ, UPT, UPT, URZ, URZ, URZ ;  /* 0x000000fffffff290 */ /* 0x000fe4000fffe0ff */
[----:B------:R-:W-:Y:S02]  /*3c30*/  @P3 MOV R13, R24 ;  /* 0x00000018000d3202 */ /* 0x000fe40000000f00 */
[----:B------:R-:W-:Y:S01]  /*3c40*/  @P3 LOP3.LUT R8, R25, 0xffff, RZ, 0xc0, !PT ;  /* 0x0000ffff19083812 */ /* 0x000fe200078ec0ff */
[----:B--2---:R-:W-:Y:S06]  /*3c50*/  @!P0 BRA `(.L_x_70) ;  /* 0x0000000000a48947 */ /* 0x004fec0003800000 */
[----:B-1----:R-:W-:Y:S01]  /*3c60*/  IMAD.HI.U32 R35, R22, R7, RZ ;  /* 0x0000000716237227 */ /* 0x002fe200078e00ff */
[----:B------:R-:W-:Y:S02]  /*3c70*/  ISETP.NE.AND P0, PT, R6, 0x1, PT ;  /* 0x000000010600780c */ /* 0x000fe40003f05270 */
[----:B------:R-:W-:Y:S01]  /*3c80*/  ISETP.NE.AND P2, PT, R72, 0x1, PT ;  /* 0x000000014800780c */ /* 0x000fe20003f45270 */
[----:B----4-:R-:W-:Y:S01]  /*3c90*/  IMAD.HI.U32 R34, R19, R16, RZ ;  /* 0x0000001013227227 */ /* 0x010fe200078e00ff */
[----:B------:R-:W-:Y:S02]  /*3ca0*/  SHF.R.U32.HI R35, RZ, R18, R35 ;  /* 0x00000012ff237219 */ /* 0x000fe40000011623 */
[----:B------:R-:W-:Y:S01]  /*3cb0*/  ISETP.NE.AND P4, PT, R2, 0x1, PT ;  /* 0x000000010200780c */ /* 0x000fe20003f85270 */
[----:B------:R-:W-:Y:S01]  /*3cc0*/  IMAD.HI.U32 R36, R13, R16, RZ ;  /* 0x000000100d247227 */ /* 0x000fe200078e00ff */
[----:B------:R-:W-:Y:S02]  /*3cd0*/  SHF.R.U32.HI R34, RZ, R17, R34 ;  /* 0x00000011ff227219 */ /* 0x000fe40000011622 */
[----:B------:R-:W-:Y:S01]  /*3ce0*/  SEL R3, R22, R35, !P0 ;  /* 0x0000002316037207 */ /* 0x000fe20004000000 */
[C---:B------:R-:W-:Y:S01]  /*3cf0*/  IMAD.HI.U32 R35, R8.reuse, R7, RZ ;  /* 0x0000000708237227 */ /* 0x040fe200078e00ff */
[----:B------:R-:W-:Y:S02]  /*3d00*/  SEL R11, R19, R34, !P4 ;  /* 0x00000022130b7207 */ /* 0x000fe40006000000 */
[----:B------:R-:W-:Y:S01]  /*3d10*/  SHF.R.U32.HI R36, RZ, R17, R36 ;  /* 0x00000011ff247219 */ /* 0x000fe20000011624 */
[----:B------:R-:W-:Y:S01]  /*3d20*/  IMAD.HI.U32 R38, R3, R4, RZ ;  /* 0x0000000403267227 */ /* 0x000fe200078e00ff */
[----:B------:R-:W-:Y:S03]  /*3d30*/  SHF.R.U32.HI R35, RZ, R18, R35 ;  /* 0x00000012ff237219 */ /* 0x000fe60000011623 */
[----:B------:R-:W-:Y:S01]  /*3d40*/  IMAD.HI.U32 R34, R11, R4, RZ ;  /* 0x000000040b227227 */ /* 0x000fe200078e00ff */
[----:B------:R-:W-:Y:S02]  /*3d50*/  @P2 SHF.R.U32.HI R3, RZ, R5, R38 ;  /* 0x00000005ff032219 */ /* 0x000fe40000011626 */
[----:B------:R-:W-:Y:S02]  /*3d60*/  SEL R9, R8, R35, !P0 ;  /* 0x0000002308097207 */ /* 0x000fe40004000000 */
[----:B------:R-:W-:Y:S01]  /*3d70*/  @P2 SHF.R.U32.HI R11, RZ, R5, R34 ;  /* 0x00000005ff0b2219 */ /* 0x000fe20000011622 */
[C---:B------:R-:W-:Y:S01]  /*3d80*/  IMAD R10, R72.reuse, R3, RZ ;  /* 0x00000003480a7224 */ /* 0x040fe200078e02ff */
[----:B------:R-:W-:Y:S01]  /*3d90*/  SEL R3, R13, R36, !P4 ;  /* 0x000000240d037207 */ /* 0x000fe20006000000 */
[C---:B------:R-:W-:Y:S03]  /*3da0*/  IMAD.HI.U32 R14, R9.reuse, R4, RZ ;  /* 0x00000004090e7227 */ /* 0x040fe600078e00ff */
[----:B------:R-:W-:Y:S01]  /*3db0*/  ISETP.GE.AND P0, PT, R9, R10, PT ;  /* 0x0000000a0900720c */ /* 0x000fe20003f06270 */
[C---:B------:R-:W-:Y:S01]  /*3dc0*/  IMAD R12, R72.reuse, R11, RZ ;  /* 0x0000000b480c7224 */ /* 0x040fe200078e02ff */
[-C--:B------:R-:W-:Y:S04]  /*3dd0*/  SHF.R.U32.HI R14, RZ, R5.reuse, R14 ;  /* 0x00000005ff0e7219 */ /* 0x080fe8000001160e */
[----:B------:R-:W-:Y:S02]  /*3de0*/  ISETP.GE.OR P0, PT, R3, R12, P0 ;  /* 0x0000000c0300720c */ /* 0x000fe40000706670 */
[----:B------:R-:W-:Y:S05]  /*3df0*/  SEL R15, R9, R14, !P2 ;  /* 0x0000000e090f7207 */ /* 0x000fea0005000000 */
[----:B------:R-:W-:Y:S04]  /*3e00*/  IMAD.MOV R14, RZ, RZ, -R15 ;  /* 0x000000ffff0e7224 */ /* 0x000fe800078e0a0f */
[----:B------:R-:W-:Y:S02]  /*3e10*/  IMAD R14, R72, R14, R9 ;  /* 0x0000000e480e7224 */ /* 0x000fe400078e0209 */
[C---:B------:R-:W-:Y:S05]  /*3e20*/  @!P0 IMAD.HI.U32 R10, R3.reuse, R4, RZ ;  /* 0x00000004030a8227 */ /* 0x040fea00078e00ff */
[----:B------:R-:W-:Y:S04]  /*3e30*/  @!P0 SHF.R.U32.HI R10, RZ, R5, R10 ;  /* 0x00000005ff0a8219 */ /* 0x000fe8000001160a */
[----:B------:R-:W-:Y:S01]  /*3e40*/  @!P0 SEL R0, R3, R10, !P2 ;  /* 0x0000000a03008207 */ /* 0x000fe20005000000 */
[----:B------:R-:W-:Y:S03]  /*3e50*/  IMAD.MOV R10, RZ, RZ, -R3 ;  /* 0x000000ffff0a7224 */ /* 0x000fe600078e0a03 */
[----:B------:R-:W-:Y:S01]  /*3e60*/  @!P0 IADD3 R15, PT, PT, R15, -R0, RZ ;  /* 0x800000000f0f8210 */ /* 0x000fe20007ffe0ff */
[----:B------:R-:W-:Y:S01]  /*3e70*/  @!P0 IMAD R0, R11, R14, R0 ;  /* 0x0000000e0b008224 */ /* 0x000fe200078e0200 */
[----:B------:R-:W-:Y:S01]  /*3e80*/  IADD3 R11, PT, PT, -R9, RZ, RZ ;  /* 0x000000ff090b7210 */ /* 0x000fe20007ffe1ff */
[----:B------:R-:W-:Y:S02]  /*3e90*/  IMAD R13, R2, R10, R13 ;  /* 0x0000000a020d7224 */ /* 0x000fe400078e020d */
[----:B------:R-:W-:Y:S02]  /*3ea0*/  @!P0 IMAD R9, R15, R72, R3 ;  /* 0x000000480f098224 */ /* 0x000fe400078e0203 */
[----:B------:R-:W-:Y:S02]  /*3eb0*/  @!P0 IMAD.MOV.U32 R3, RZ, RZ, R0 ;  /* 0x000000ffff038224 */ /* 0x000fe400078e0000 */
[----:B------:R-:W-:Y:S02]  /*3ec0*/  IMAD R8, R6, R11, R8 ;  /* 0x0000000b06087224 */ /* 0x000fe400078e0208 */
[----:B------:R-:W-:Y:S02]  /*3ed0*/  IMAD R13, R3, R2, R13 ;  /* 0x00000002030d7224 */ /* 0x000fe400078e020d */
[----:B------:R-:W-:Y:S02]  /*3ee0*/  IMAD R8, R9, R6, R8 ;  /* 0x0000000609087224 */ /* 0x000fe400078e0208 */
.L_x_70:
[----:B------:R-:W-:Y:S05]  /*3ef0*/  BRA.U UP1, `(.L_x_71) ;  /* 0x0000000101107547 */ /* 0x000fea000b800000 */
[----:B------:R-:W-:Y:S04]  /*3f00*/  MOV R0, UR6 ;  /* 0x0000000600007c02 */ /* 0x000fe80008000f00 */
[----:B------:R-:W-:Y:S04]  /*3f10*/  SHF.L.U32 R3, R0, 0x1f, RZ ;  /* 0x0000001f00037819 */ /* 0x000fe800000006ff */
[----:B------:R-:W2:Y:S02]  /*3f20*/  SYNCS.PHASECHK.TRANS64.TRYWAIT P0, [UR7+0xb8], R3 ;  /* 0x0000b803ff0075a7 */ /* 0x000ea40008001107 */
[----:B--2---:R-:W-:Y:S05]  /*3f30*/  @!P0 BRA `(.L_x_72) ;  /* 0x0000007800388947 */ /* 0x004fea0003800000 */
.L_x_71:
[----:B------:R-:W-:Y:S02]  /*3f40*/  R2UR UR35, R21 ;  /* 0x00000000152372ca */ /* 0x000fe400000e0000 */
[----:B------:R-:W-:Y:S02]  /*3f50*/  R2UR UR34, R20 ;  /* 0x00000000142272ca */ /* 0x000fe400000e0000 */
[----:B------:R-:W-:Y:S02]  /*3f60*/  ISETP.NE.U32.AND P2, PT, RZ, UR4, PT ;  /* 0x00000004ff007c0c */ /* 0x000fe4000bf45070 */
[----:B------:R-:W-:Y:S02]  /*3f70*/  SHF.L.U32 R12, R31, 0x1f, RZ ;  /* 0x0000001f1f0c7819 */ /* 0x000fe400000006ff */
[----:B------:R-:W-:Y:S05]  /*3f80*/  ISETP.NE.AND.EX P2, PT, RZ, UR5, PT, P2 ;  /* 0x00000005ff007c0c */ /* 0x000fea000bf45320 */
[----:B------:R-:W-:Y:S02]  /*3f90*/  USHF.L.U32 UR35, UR35, 0x7, URZ ;  /* 0x0000000723237899 */ /* 0x000fe400080006ff */
[----:B------:R-:W-:Y:S01]  /*3fa0*/  USHF.L.U32 UR34, UR34, 0x8, URZ ;  /* 0x0000000822227899 */ /* 0x000fe200080006ff */
[----:B------:R-:W-:Y:S11]  /*3fb0*/  BRA.U !UP3, `(.L_x_73) ;  /* 0x000000010b347547 */ /* 0x000ff6000b800000 */
[----:B------:R-:W-:Y:S01]  /*3fc0*/  UPLOP3.LUT UP0, UPT, UPT, UPT, UP2, 0x80, 0x8 ;  /* 0x000000000008789c */ /* 0x000fe20003f0f020 */
[----:B--2---:R-:W-:Y:S02]  /*3fd0*/  HFMA2 R0, -RZ, RZ, 0, 5.9604644775390625e-08 ;  /* 0x00000001ff007431 */ /* 0x004fe400000001ff */
[----:B------:R-:W-:Y:S03]  /*3fe0*/  IMAD.MOV.U32 R171, RZ, RZ, 0x1 ;  /* 0x00000001ffab7424 */ /* 0x000fe600078e00ff */
[----:B------:R-:W-:Y:S05]  /*3ff0*/  PLOP3.LUT P0, PT, PT, PT, UP0, 0x80, 0x8 ;  /* 0x000000000008781c */ /* 0x000fea0003f0f008 */
[----:B------:R-:W2:Y:S01]  /*4000*/  @UP0 LDCU.64 UR10, c[0x0][0x888] ;  /* 0x00011100ff0a07ac */ /* 0x000ea20008000a00 */
[----:B------:R-:W-:Y:S07]  /*4010*/  @UP0 UIMAD UR8, UR36, UR4, URZ ;  /* 0x00000004240802a4 */ /* 0x000fee000f8e02ff */
[----:B------:R-:W-:Y:S01]  /*4020*/  @!P0 PRMT R171, R0, 0x7610, R171 ;  /* 0x0000761000ab8816 */ /* 0x000fe200000000ab */
[----:B--2---:R-:W-:Y:S03]  /*4030*/  @UP0 UIMAD.WIDE UR10, UR8, 0x4, UR10 ;  /* 0x00000004080a08a5 */ /* 0x004fe6000f8e020a */
[----:B------:R-:W2:Y:S03]  /*4040*/  @!UP0 LDCU UR8, c[0x0][0x880] ;  /* 0x00011000ff0887ac */ /* 0x000ea60008000800 */
[----:B------:R-:W-:Y:S01]  /*4050*/  IMAD.U32 R10, RZ, RZ, UR10 ;  /* 0x0000000aff0a7e24 */ /* 0x000fe2000f8e00ff */
[----:B------:R-:W-:Y:S05]  /*4060*/  MOV R11, UR11 ;  /* 0x0000000b000b7c02 */ /* 0x000fea0008000f00 */
[----:B-----5:R3:W5:Y:S02]  /*4070*/  @P0 LDG.E R81, desc[UR46][R10.64] ;  /* 0x0000002e0a510981 */ /* 0x020764000c1e1900 */
[----:B--23--:R-:W-:Y:S07]  /*4080*/  @!P0 IMAD.U32 R81, RZ, RZ, UR8 ;  /* 0x00000008ff518e24 */ /* 0x00cfee000f8e00ff */
.L_x_73:
[----:B-----5:R-:W-:Y:S01]  /*4090*/  @!P2 FSETP.EQ.AND P0, PT, R81, RZ, PT ;  /* 0x000000ff5100a20b */ /* 0x020fe20003f02000 */
[----:B------:R-:W-:Y:S01]  /*40a0*/  @!UPT UIADD3 URZ, UPT, UPT, URZ, URZ, URZ ;  /* 0x000000fffffff290 */ /* 0x000fe2000fffe0ff */
[----:B------:R-:W-:Y:S11]  /*40b0*/  @!P2 BRA `(.L_x_74) ;  /* 0x000000000014a947 */ /* 0x000ff60003800000 */
[----:B------:R-:W-:Y:S02]  /*40c0*/  LOP3.LUT P2, RZ, R171, 0xff, RZ, 0xc0, !PT ;  /* 0x000000ffabff7812 */ /* 0x000fe4000784c0ff */
[----:B------:R-:W-:Y:S04]  /*40d0*/  PLOP3.LUT P0, PT, PT, PT, UP0, 0x80, 0x8 ;  /* 0x000000000008781c */ /* 0x000fe80003f0f008 */
[----:B------:R-:W-:Y:S07]  /*40e0*/  PLOP3.LUT P0, PT, P0, PT, PT, 0x8, 0x80 ;  /* 0x000000000080781c */ /* 0x000fee000070e170 */
[----:B------:R-:W-:Y:S11]  /*40f0*/  @P2 FSETP.EQ.AND P0, PT, R81, RZ, PT ;  /* 0x000000ff5100220b */ /* 0x000ff60003f02000 */
[----:B------:R-:W-:Y:S02]  /*4100*/  @!UPT UIADD3 URZ, UPT, UPT, URZ, URZ, URZ ;  /* 0x000000fffffff290 */ /* 0x000fe4000fffe0ff */
.L_x_74:
[----:B------:R-:W3:Y:S01]  /*4110*/  SYNCS.PHASECHK.TRANS64.TRYWAIT P2, [UR7+0x90], R12 ;  /* 0x0000900cff0075a7 */ /* 0x000ee20008041107 */
[----:B------:R-:W-:Y:S04]  /*4120*/  ELECT P4, URZ, PT ;  /* 0x0000000000ff782f */ /* 0x000fe80003880000 */
[----:B------:R-:W-:Y:S11]  /*4130*/  PLOP3.LUT P4, PT, P0, P4, PT, 0xf2, 0x2f ;  /* 0x00000000002f781c */ /* 0x000ff60000789e72 */
[----:B------:R-:W-:Y:S02]  /*4140*/  @!UPT UIADD3 URZ, UPT, UPT, URZ, URZ, URZ ;  /* 0x000000fffffff290 */ /* 0x000fe4000fffe0ff */
[----:B-1----:R-:W-:Y:S05]  /*4150*/  @!P4 IADD3 R9, P0, PT, R32, 0x580, RZ ;  /* 0x000005802009c810 */ /* 0x002fea0007f1e0ff */
[----:B--2---:R-:W-:Y:S01]  /*4160*/  @!P4 IMAD.X R0, RZ, RZ, R33, P0 ;  /* 0x000000ffff00c224 */ /* 0x004fe200000e0621 */
[----:B---3--:R-:W-:Y:S07]  /*4170*/  @!P2 BRA `(.L_x_75) ;  /* 0x0000007400c0a947 */ /* 0x008fee0003800000 */
.L_x_161:
[----:B------:R-:W-:Y:S01]  /*4180*/  @!P4 R2UR UR8, R0 ;  /* 0x000000000008c2ca */ /* 0x000fe200000e0000 */
[----:B------:R-:W-:Y:S01]  /*4190*/  VOTEU.ALL UP1, P4 ;  /* 0x0000000000ff7886 */ /* 0x000fe20002020000 */
[----:B------:R-:W-:Y:S01]  /*41a0*/  @!P4 R2UR UR9, R9 ;  /* 0x000000000909c2ca */ /* 0x000fe200000e0000 */
[----:B------:R-:W-:Y:S01]  /*41b0*/  @!P4 IMAD.MOV.U32 R0, RZ, RZ, 0x2000 ;  /* 0x00002000ff00c424 */ /* 0x000fe200078e00ff */
[----:B------:R-:W-:Y:S01]  /*41c0*/  UMOV UR10, 0x0 ;  /* 0x00000000000a7882 */ /* 0x000fe20000000000 */
[----:B------:R-:W-:Y:S01]  /*41d0*/  UMOV UR11, 0x10000000 ;  /* 0x10000000000b7882 */ /* 0x000fe20000000000 */
[----:B------:R-:W-:Y:S01]  /*41e0*/  @!UP1 UIADD3 UR32, UPT, UPT, UR7, 0x200, URZ ;  /* 0x0000020007209890 */ /* 0x000fe2000fffe0ff */
[----:B------:R-:W-:Y:S01]  /*41f0*/  @!P4 IADD3 R9, P0, PT, R32, 0x580, RZ ;  /* 0x000005802009c810 */ /* 0x000fe20007f1e0ff */
[----:B------:R-:W-:Y:S05]  /*4200*/  VOTEU.ALL UP1, P4 ;  /* 0x0000000000ff7886 */ /* 0x000fea0002020000 */
[----:B------:R-:W-:Y:S01]  /*4210*/  IMAD.U32 R11, RZ, RZ, UR8 ;  /* 0x00000008ff0b7e24 */ /* 0x000fe2000f8e00ff */
[----:B------:R-:W-:Y:S01]  /*4220*/  UPRMT UR8, UR37, 0x654, UR33 ;  /* 0x0000065425087896 */ /* 0x000fe20008000021 */
[----:B------:R-:W-:Y:S03]  /*4230*/  IMAD.U32 R10, RZ, RZ, UR9 ;  /* 0x00000009ff0a7e24 */ /* 0x000fe6000f8e00ff */
[----:B------:R-:W-:Y:S02]  /*4240*/  @!P4 R2UR UR15, R11 ;  /* 0x000000000b0fc2ca */ /* 0x000fe400000e0000 */
[----:B------:R-:W-:Y:S11]  /*4250*/  @!P4 R2UR UR14, R10 ;  /* 0x000000000a0ec2ca */ /* 0x000ff600000e0000 */
[----:B------:R-:W-:Y:S02]  /*4260*/  @!UPT UIADD3 URZ, UPT, UPT, URZ, URZ, URZ ;  /* 0x000000fffffff290 */ /* 0x000fe4000fffe0ff */
[----:B------:R2:W-:Y:S01]  /*4270*/  @!UP1 UTMALDG.3D [UR32], [UR14], desc[UR10] ;  /* 0x00000a200e0095b4 */ /* 0x0005e20008011000 */
[----:B------:R3:W-:Y:S01]  /*4280*/  @!P4 SYNCS.ARRIVE.TRANS64.RED.A0TR RZ, [UR7+0x70], R0 ;  /* 0x00007000ffffc9a7 */ /* 0x0007e20008300407 */
[----:B------:R-:W-:Y:S01]  /*4290*/  SYNCS.ARRIVE.TRANS64.RED.A1T0 RZ, [UR8], RZ ;  /* 0x000000ffffff79a7 */ /* 0x000fe20008100408 */
[----:B---3--:R-:W-:Y:S01]  /*42a0*/  @!P4 IMAD.X R0, RZ, RZ, R33, P0 ;  /* 0x000000ffff00c224 */ /* 0x008fe200000e0621 */
[----:B------:R-:W3:Y:S02]  /*42b0*/  SYNCS.PHASECHK.TRANS64.TRYWAIT P2, [UR7+0x98], R12 ;  /* 0x0000980cff0075a7 */ /* 0x000ee40008041107 */
[----:B--23--:R-:W-:Y:S05]  /*42c0*/  @!P2 BRA `(.L_x_76) ;  /* 0x000000740084a947 */ /* 0x00cfea0003800000 */
.L_x_163:
        /* <DEDUP_REMOVED lines=8> */
[----:B------:R-:W-:Y:S01]  /*4350*/  @!UP1 UIADD3 UR24, UPT, UPT, UR7, 0x2200, URZ ;  /* 0x0000220007189890 */ /* 0x000fe2000fffe0ff */
[----:B------:R-:W-:Y:S01]  /*4360*/  VOTEU.ALL UP1, P4 ;  /* 0x0000000000ff7886 */ /* 0x000fe20002020000 */
[----:B------:R-:W-:Y:S01]  /*4370*/  UMOV UR27, UR35 ;  /* 0x00000023001b7c82 */ /* 0x000fe20008000000 */
[----:B------:R-:W-:Y:S02]  /*4380*/  UMOV UR28, UR36 ;  /* 0x00000024001c7c82 */ /* 0x000fe40008000000 */
[----:B------:R-:W-:Y:S01]  /*4390*/  IMAD.U32 R11, RZ, RZ, UR8 ;  /* 0x00000008ff0b7e24 */ /* 0x000fe2000f8e00ff */
[----:B------:R-:W-:Y:S01]  /*43a0*/  UPRMT UR8, UR37, 0x654, UR25 ;  /* 0x0000065425087896 */ /* 0x000fe20008000019 */
[----:B------:R-:W-:Y:S02]  /*43b0*/  IMAD.U32 R10, RZ, RZ, UR9 ;  /* 0x00000009ff0a7e24 */ /* 0x000fe4000f8e00ff */
[----:B------:R-:W-:Y:S01]  /*43c0*/  @!P4 IMAD.X R20, RZ, RZ, R33, P0 ;  /* 0x000000ffff14c224 */ /* 0x000fe200000e0621 */
[----:B------:R-:W-:Y:S02]  /*43d0*/  @!P4 R2UR UR15, R11 ;  /* 0x000000000b0fc2ca */ /* 0x000fe400000e0000 */
[----:B------:R-:W-:Y:S11]  /*43e0*/  @!P4 R2UR UR14, R10 ;  /* 0x000000000a0ec2ca */ /* 0x000ff600000e0000 */
[----:B------:R-:W-:Y:S02]  /*43f0*/  @!UPT UIADD3 URZ, UPT, UPT, URZ, URZ, URZ ;  /* 0x000000fffffff290 */ /* 0x000fe4000fffe0ff */
[----:B------:R2:W-:Y:S01]  /*4400*/  @!UP1 UTMALDG.3D [UR24], [UR14], desc[UR10] ;  /* 0x00000a180e0095b4 */ /* 0x0005e20008011000 */
[----:B------:R2:W-:Y:S01]  /*4410*/  @!P4 SYNCS.ARRIVE.TRANS64.RED.A0TR RZ, [UR7+0x78], R0 ;  /* 0x00007800ffffc9a7 */ /* 0x0005e20008300407 */
[----:B------:R-:W-:Y:S01]  /*4420*/  SYNCS.ARRIVE.TRANS64.RED.A1T0 RZ, [UR8], RZ ;  /* 0x000000ffffff79a7 */ /* 0x000fe20008100408 */
[----:B------:R-:W3:Y:S02]  /*4430*/  SYNCS.PHASECHK.TRANS64.TRYWAIT P2, [UR7+0xa0], R12 ;  /* 0x0000a00cff0075a7 */ /* 0x000ee40008041107 */
[----:B--23--:R-:W-:Y:S05]  /*4440*/  @!P2 BRA `(.L_x_77) ;  /* 0x00000074003ca947 */ /* 0x00cfea0003800000 */
.L_x_165:
[----:B------:R-:W2:Y:S01]  /*4450*/  LDC.64 R14, c[0x0][0xb10] ;  /* 0x0002c400ff0e7b82 */ /* 0x000ea20000000a00 */
[----:B------:R-:W-:Y:S01]  /*4460*/  @!P4 R2UR UR8, R20 ;  /* 0x000000001408c2ca */ /* 0x000fe200000e0000 */
[----:B------:R-:W-:Y:S01]  /*4470*/  VOTEU.ALL UP1, P4 ;  /* 0x0000000000ff7886 */ /* 0x000fe20002020000 */
[----:B------:R-:W-:Y:S01]  /*4480*/  @!P4 R2UR UR9, R21 ;  /* 0x000000001509c2ca */ /* 0x000fe200000e0000 */
[----:B------:R-:W-:Y:S01]  /*4490*/  UMOV UR10, 0x0 ;  /* 0x00000000000a7882 */ /* 0x000fe20000000000 */
[----:B------:R-:W-:Y:S03]  /*44a0*/  UMOV UR11, 0x10000000 ;  /* 0x10000000000b7882 */ /* 0x000fe60000000000 */
[----:B------:R-:W3:Y:S01]  /*44b0*/  LDC.64 R10, c[0x0][0xb18] ;  /* 0x0002c600ff0a7b82 */ /* 0x000ee20000000a00 */
[----:B------:R-:W-:Y:S01]  /*44c0*/  @!UP1 UIADD3 UR18, UPT, UPT, UR34, 0x80, URZ ;  /* 0x0000008022129890 */ /* 0x000fe2000fffe0ff */
[----:B------:R-:W-:Y:S01]  /*44d0*/  @P3 SHF.R.U32.HI R28, RZ, 0x10, R25 ;  /* 0x00000010ff1c3819 */ /* 0x000fe20000011619 */
[----:B------:R-:W-:Y:S01]  /*44e0*/  @!UP1 UIADD3 UR16, UPT, UPT, UR7, 0x4200, URZ ;  /* 0x0000420007109890 */ /* 0x000fe2000fffe0ff */
[----:B------:R-:W-:Y:S01]  /*44f0*/  VIADD R30, R30, 0x1 ;  /* 0x000000011e1e7836 */ /* 0x000fe20000000000 */
[----:B------:R-:W-:Y:S03]  /*4500*/  VOTEU.ALL UP1, P4 ;  /* 0x0000000000ff7886 */ /* 0x000fe60002020000 */
[----:B------:R-:W5:Y:S01]  /*4510*/  @!P1 LDC R0, c[0x0][0xb20] ;  /* 0x0002c800ff009b82 */ /* 0x000f620000000800 */
[----:B------:R-:W-:Y:S01]  /*4520*/  UMOV UR19, UR35 ;  /* 0x0000002300137c82 */ /* 0x000fe20008000000 */
[----:B------:R-:W-:Y:S01]  /*4530*/  IMAD.U32 R21, RZ, RZ, UR8 ;  /* 0x00000008ff157e24 */ /* 0x000fe2000f8e00ff */
[----:B------:R-:W-:Y:S05]  /*4540*/  UMOV UR20, UR36 ;  /* 0x0000002400147c82 */ /* 0x000fea0008000000 */
[----:B-1----:R-:W1:Y:S01]  /*4550*/  @!P1 LDC R3, c[0x0][0xb0c] ;  /* 0x0002c300ff039b82 */ /* 0x002e620000000800 */
[----:B------:R-:W-:Y:S01]  /*4560*/  IMAD.U32 R20, RZ, RZ, UR9 ;  /* 0x00000009ff147e24 */ /* 0x000fe2000f8e00ff */
[----:B------:R-:W-:Y:S01]  /*4570*/  UPRMT UR8, UR37, 0x654, UR17 ;  /* 0x0000065425087896 */ /* 0x000fe20008000011 */
[----:B------:R-:W-:Y:S03]  /*4580*/  @!P4 R2UR UR15, R21 ;  /* 0x00000000150fc2ca */ /* 0x000fe600000e0000 */
[----:B------:R-:W-:Y:S01]  /*4590*/  @!P4 R2UR UR14, R20 ;  /* 0x00000000140ec2ca */ /* 0x000fe200000e0000 */
[----:B------:R-:W-:Y:S11]  /*45a0*/  @!P4 IMAD.MOV.U32 R20, RZ, RZ, 0x2000 ;  /* 0x00002000ff14c424 */ /* 0x000ff600078e00ff */
[----:B------:R-:W-:Y:S01]  /*45b0*/  @!UPT UIADD3 URZ, UPT, UPT, URZ, URZ, URZ ;  /* 0x000000fffffff290 */ /* 0x000fe2000fffe0ff */
[----:B------:R1:W-:Y:S01]  /*45c0*/  @!UP1 UTMALDG.3D [UR16], [UR14], desc[UR10] ;  /* 0x00000a100e0095b4 */ /* 0x0003e20008011000 */
[----:B------:R1:W-:Y:S02]  /*45d0*/  @!P4 SYNCS.ARRIVE.TRANS64.RED.A0TR RZ, [UR7+0x80], R20 ;  /* 0x00008014ffffc9a7 */ /* 0x0003e40008300407 */
[----:B-1----:R-:W-:Y:S01]  /*45e0*/  @!P1 ISETP.NE.AND P2, PT, R3, 0x1, PT ;  /* 0x000000010300980c */ /* 0x002fe20003f45270 */
[C---:B--2---:R-:W-:Y:S01]  /*45f0*/  @!P1 IMAD.HI.U32 R14, R13.reuse, R14, RZ ;  /* 0x0000000e0d0e9227 */ /* 0x044fe200078e00ff */
[----:B---3--:R-:W-:Y:S03]  /*4600*/  @!P1 ISETP.NE.AND P0, PT, R10, 0x1, PT ;  /* 0x000000010a00980c */ /* 0x008fe60003f05270 */
[C---:B------:R-:W-:Y:S01]  /*4610*/  @!P1 IMAD.HI.U32 R11, R8.reuse, R11, RZ ;  /* 0x0000000b080b9227 */ /* 0x040fe200078e00ff */
[----:B------:R-:W-:Y:S04]  /*4620*/  @!P1 SHF.R.U32.HI R14, RZ, R15, R14 ;  /* 0x0000000fff0e9219 */ /* 0x000fe8000001160e */
[----:B-----5:R-:W-:Y:S01]  /*4630*/  @!P1 SHF.R.U32.HI R9, RZ, R0, R11 ;  /* 0x00000000ff099219 */ /* 0x020fe2000001160b */
[----:B------:R-:W-:Y:S01]  /*4640*/  SYNCS.ARRIVE.TRANS64.RED.A1T0 RZ, [UR8], RZ ;  /* 0x000000ffffff79a7 */ /* 0x000fe20008100408 */
[----:B------:R-:W-:Y:S02]  /*4650*/  @!P1 SEL R14, R13, R14, !P2 ;  /* 0x0000000e0d0e9207 */ /* 0x000fe40005000000 */
[----:B------:R-:W-:Y:S01]  /*4660*/  @!P1 SEL R9, R8, R9, !P0 ;  /* 0x0000000908099207 */ /* 0x000fe20004000000 */
[----:B------:R-:W1:Y:S04]  /*4670*/  SYNCS.PHASECHK.TRANS64.TRYWAIT P5, [UR7+0xa8], R12 ;  /* 0x0000a80cff0075a7 */ /* 0x000e6800080a1107 */
[----:B------:R-:W-:Y:S02]  /*4680*/  @!P1 IMAD.IADD R0, R9, 0x1, -R14 ;  /* 0x0000000109009824 */ /* 0x000fe400078e0a0e */
[----:B------:R-:W-:Y:S02]  /*4690*/  @!P1 IMAD.IADD R9, R14, 0x1, -R9 ;  /* 0x000000010e099824 */ /* 0x000fe400078e0a09 */
[----:B------:R-:W-:Y:S02]  /*46a0*/  @!P1 IMAD R13, R0, R3, R13 ;  /* 0x00000003000d9224 */ /* 0x000fe400078e020d */
[----:B------:R-:W-:Y:S01]  /*46b0*/  @!P1 IMAD R8, R9, R10, R8 ;  /* 0x0000000a09089224 */ /* 0x000fe200078e0208 */
[----:B-1----:R-:W-:Y:S06]  /*46c0*/  @!P5 BRA `(.L_x_78) ;  /* 0x0000007000b4d947 */ /* 0x002fec0003800000 */
.L_x_167:
[----:B-1----:R-:W-:Y:S01]  /*46d0*/  @!P4 IADD3 R3, P0, PT, R32, 0x580, RZ ;  /* 0x000005802003c810 */ /* 0x002fe20007f1e0ff */
[----:B------:R-:W-:Y:S01]  /*46e0*/  VOTEU.ALL UP1, P4 ;  /* 0x0000000000ff7886 */ /* 0x000fe20002020000 */
[----:B------:R-:W-:Y:S01]  /*46f0*/  UMOV UR18, 0x0 ;  /* 0x0000000000127882 */ /* 0x000fe20000000000 */
[----:B------:R-:W-:Y:S01]  /*4700*/  UMOV UR19, 0x10000000 ;  /* 0x1000000000137882 */ /* 0x000fe20000000000 */
[----:B------:R-:W-:Y:S01]  /*4710*/  @!P4 R2UR UR9, R3 ;  /* 0x000000000309c2ca */ /* 0x000fe200000e0000 */
[----:B------:R-:W-:Y:S01]  /*4720*/  @!P4 IMAD.X R0, RZ, RZ, R33, P0 ;  /* 0x000000ffff00c224 */ /* 0x000fe200000e0621 */
[----:B------:R-:W-:Y:S01]  /*4730*/  @!UP1 UIADD3 UR10, UPT, UPT, UR34, 0xc0, URZ ;  /* 0x000000c0220a9890 */ /* 0x000fe2000fffe0ff */
[----:B------:R-:W-:Y:S01]  /*4740*/  ISETP.NE.AND P0, PT, R30, 0x2, PT ;  /* 0x000000021e00780c */ /* 0x000fe20003f05270 */
[----:B------:R-:W-:Y:S01]  /*4750*/  UMOV UR11, UR35 ;  /* 0x00000023000b7c82 */ /* 0x000fe20008000000 */
[----:B------:R-:W-:Y:S01]  /*4760*/  UMOV UR12, UR36 ;  /* 0x00000024000c7c82 */ /* 0x000fe20008000000 */
[----:B------:R-:W-:Y:S01]  /*4770*/  @!P4 R2UR UR8, R0 ;  /* 0x000000000008c2ca */ /* 0x000fe200000e0000 */
[----:B------:R-:W-:Y:S01]  /*4780*/  IMAD.IADD R20, R8, 0x1, R147 ;  /* 0x0000000108147824 */ /* 0x000fe200078e0293 */
[----:B------:R-:W-:Y:S01]  /*4790*/  @P3 R2UR UR36, R28 ;  /* 0x000000001c2432ca */ /* 0x000fe200000e0000 */
[----:B------:R-:W-:Y:S01]  /*47a0*/  IMAD.IADD R21, R13, 0x1, R170 ;  /* 0x000000010d157824 */ /* 0x000fe200078e02aa */
[----:B------:R-:W-:Y:S02]  /*47b0*/  SEL R0, RZ, 0x1, P0 ;  /* 0x00000001ff007807 */ /* 0x000fe40000000000 */
[----:B------:R-:W-:Y:S01]  /*47c0*/  LOP3.LUT R31, R31, 0x1, RZ, 0x3c, !PT ;  /* 0x000000011f1f7812 */ /* 0x000fe200078e3cff */
[----:B------:R-:W-:Y:S01]  /*47d0*/  IMAD.U32 R10, RZ, RZ, UR9 ;  /* 0x00000009ff0a7e24 */ /* 0x000fe2000f8e00ff */
[----:B------:R-:W-:Y:S01]  /*47e0*/  @!UP1 UIADD3 UR9, UPT, UPT, UR7, 0x88, URZ ;  /* 0x0000008807099890 */ /* 0x000fe2000fffe0ff */
[----:B------:R-:W-:Y:S02]  /*47f0*/  LOP3.LUT R29, R29, R0, RZ, 0x3c, !PT ;  /* 0x000000001d1d7212 */ /* 0x000fe400078e3cff */
[----:B------:R-:W-:Y:S02]  /*4800*/  SEL R30, R30, RZ, P0 ;  /* 0x000000ff1e1e7207 */ /* 0x000fe40000000000 */
[----:B------:R-:W-:Y:S01]  /*4810*/  IMAD.U32 R11, RZ, RZ, UR8 ;  /* 0x00000008ff0b7e24 */ /* 0x000fe2000f8e00ff */
[----:B------:R-:W-:Y:S01]  /*4820*/  @!P4 R2UR UR14, R10 ;  /* 0x000000000a0ec2ca */ /* 0x000fe200000e0000 */
[----:B------:R-:W-:Y:S01]  /*4830*/  @!UP1 UIADD3 UR8, UPT, UPT, UR7, 0x6200, URZ ;  /* 0x0000620007089890 */ /* 0x000fe2000fffe0ff */
[----:B------:R-:W-:Y:S02]  /*4840*/  VOTEU.ALL UP1, P4 ;  /* 0x0000000000ff7886 */ /* 0x000fe40002020000 */
[----:B------:R-:W-:Y:S11]  /*4850*/  @!P4 R2UR UR15, R11 ;  /* 0x000000000b0fc2ca */ /* 0x000ff600000e0000 */
[----:B------:R-:W-:Y:S02]  /*4860*/  @!UPT UIADD3 URZ, UPT, UPT, URZ, URZ, URZ ;  /* 0x000000fffffff290 */ /* 0x000fe4000fffe0ff */
[----:B------:R2:W-:Y:S01]  /*4870*/  @!UP1 UTMALDG.3D [UR8], [UR14], desc[UR18] ;  /* 0x000012080e0095b4 */ /* 0x0005e20008011000 */
[----:B------:R2:W-:Y:S01]  /*4880*/  @!P4 SYNCS.ARRIVE.TRANS64.RED.A0TR RZ, [UR7+0x88], R23 ;  /* 0x00008817ffffc9a7 */ /* 0x0005e20008300407 */
[----:B------:R-:W-:Y:S01]  /*4890*/  UPLOP3.LUT UP1, UPT, UPT, UPT, UPT, 0x80, 0x8 ;  /* 0x000000000008789c */ /* 0x000fe20003f2f070 */
[----:B------:R-:W-:Y:S01]  /*48a0*/  SYNCS.ARRIVE.TRANS64.RED.A1T0 RZ, [UR13], RZ ;  /* 0x000000ffffff79a7 */ /* 0x000fe2000810040d */
[----:B------:R-:W-:Y:S09]  /*48b0*/  @P3 BRA `(.L_x_79) ;  /* 0xfffffff000943947 */ /* 0x000ff2000383ffff */
[----:B------:R-:W-:-:S04]  /*48c0*/  SHF.L.U32 R3, R31, 0x1f, RZ ;  /* 0x0000001f1f037819 */ /* 0x000fc800000006ff */
[----:B------:R-:W1:Y:S02]  /*48d0*/  SYNCS.PHASECHK.TRANS64.TRYWAIT P0, [UR7+0x90], R3 ;  /* 0x00009003ff0075a7 */ /* 0x000e640008001107 */
[----:B-1----:R-:W-:Y:S05]  /*48e0*/  @!P0 BRA `(.L_x_80) ;  /* 0x0000007000448947 */ /* 0x002fea0003800000 */
.L_x_169:
[----:B------:R-:W3:Y:S02]  /*48f0*/  SYNCS.PHASECHK.TRANS64.TRYWAIT P0, [UR7+0x98], R3 ;  /* 0x00009803ff0075a7 */ /* 0x000ee40008001107 */
[----:B---3--:R-:W-:Y:S05]  /*4900*/  @!P0 BRA `(.L_x_81) ;  /* 0x0000007000548947 */ /* 0x008fea0003800000 */
.L_x_171:
[----:B------:R-:W3:Y:S02]  /*4910*/  SYNCS.PHASECHK.TRANS64.TRYWAIT P0, [UR7+0xa0], R3 ;  /* 0x0000a003ff0075a7 */ /* 0x000ee40008001107 */
[----:B---3--:R-:W-:Y:S05]  /*4920*/  @!P0 BRA `(.L_x_82) ;  /* 0x0000007000648947 */ /* 0x008fea0003800000 */
.L_x_173:
[----:B-1----:R-:W-:-:S07]  /*4930*/  MOV R0, UR7 ;  /* 0x0000000700007c02 */ /* 0x002fce0008000f00 */
.L_x_83:
[----:B-1----:R-:W-:-:S04]  /*4940*/  SHF.L.U32 R3, R31, 0x1f, RZ ;  /* 0x0000001f1f037819 */ /* 0x002fc800000006ff */
[----:B------:R1:W3:Y:S03]  /*4950*/  SYNCS.PHASECHK.TRANS64.TRYWAIT P0, [R0+URZ+0xa8], R3 ;  /* 0x0000a803000075a7 */ /* 0x0002e600080011ff */
[----:B---3--:R-:W-:Y:S05]  /*4960*/  @!P0 NANOSLEEP.SYNCS 0x989680 ;  /* 0x009896800000895d */ /* 0x008fea0003900000 */
[----:B------:R-:W3:Y:S02]  /*4970*/  @!P0 SYNCS.PHASECHK.TRANS64 P0, [R0+URZ+0xa8], R3 ;  /* 0x0000a803000085a7 */ /* 0x000ee400080010ff */
[----:B--23--:R-:W-:Y:S05]  /*4980*/  @P0 EXIT ;  /* 0x000000000000094d */ /* 0x00cfea0003800000 */
[----:B------:R-:W-:Y:S05]  /*4990*/  BRA `(.L_x_83) ;  /* 0xfffffffc00e87947 */ /* 0x000fea000383ffff */
.L_x_68:
[----:B------:R-:W-:-:S06]  /*49a0*/  UISETP.GE.AND UP1, UPT, UR8, 0x4, UPT ;  /* 0x000000040800788c */ /* 0x000fcc000bf26270 */
[----:B------:R-:W-:-:S13]  /*49b0*/  PLOP3.LUT P0, PT, PT, PT, UP1, 0x80, 0x8 ;  /* 0x000000000008781c */ /* 0x000fda0003f0f018 */
[----:B------:R-:W-:Y:S05]  /*49c0*/  @!P0 EXIT ;  /* 0x000000000000894d */ /* 0x000fea0003800000 */
[----:B------:R-:W-:Y:S01]  /*49d0*/  BAR.SYNC.DEFER_BLOCKING 0x6, 0xa0 ;  /* 0x0182800000007b1d */ /* 0x000fe20000010000 */
[C---:B------:R-:W-:Y:S01]  /*49e0*/  IMAD.SHL.U32 R3, R185.reuse, 0x40, RZ ;  /* 0x00000040b9037824 */ /* 0x040fe200078e00ff */
[C---:B------:R-:W-:Y:S01]  /*49f0*/  LOP3.LUT R189, R185.reuse, 0x60, RZ, 0xc0, !PT ;  /* 0x00000060b9bd7812 */ /* 0x040fe200078ec0ff */
[C---:B------:R-:W-:Y:S01]  /*4a00*/  IMAD.SHL.U32 R172, R185.reuse, 0x8, RZ ;  /* 0x00000008b9ac7824 */ /* 0x040fe200078e00ff */
[C---:B------:R-:W-:Y:S01]  /*4a10*/  LOP3.LUT R187, R185.reuse, 0x2, RZ, 0xc0, !PT ;  /* 0x00000002b9bb7812 */ /* 0x040fe200078ec0ff */
[----:B------:R-:W-:Y:S01]  /*4a20*/  IMAD.U32 R79, R185, 0x10000, RZ ;  /* 0x00010000b94f7824 */ /* 0x000fe200078e00ff */
[----:B------:R-:W-:Y:S02]  /*4a30*/  UMOV UR49, 0x400 ;  /* 0x0000040000317882 */ /* 0x000fe40000000000 */
[----:B------:R-:W1:Y:S01]  /*4a40*/  LDC R177, c[0x0][0x370] ;  /* 0x0000dc00ffb17b82 */ /* 0x000e620000000800 */
[----:B------:R-:W-:Y:S01]  /*4a50*/  ULEA UR49, UR37, UR49, 0x18 ;  /* 0x0000003125317291 */ /* 0x000fe2000f8ec0ff */
[----:B------:R-:W-:Y:S01]  /*4a60*/  LOP3.LUT R5, R3, 0x180, RZ, 0xc0, !PT ;  /* 0x0000018003057812 */ /* 0x000fe200078ec0ff */
[----:B------:R-:W-:Y:S01]  /*4a70*/  HFMA2 R191, -RZ, RZ, 0, 0 ;  /* 0x00000000ffbf7431 */ /* 0x000fe200000001ff */
[----:B------:R-:W-:Y:S01]  /*4a80*/  LOP3.LUT R79, R79, 0x600000, RZ, 0xc0, !PT ;  /* 0x006000004f4f7812 */ /* 0x000fe200078ec0ff */
[----:B------:R-:W-:Y:S01]  /*4a90*/  UIADD3 UR4, UPT, UPT, UR49, 0x8200, URZ ;  /* 0x0000820031047890 */ /* 0x000fe2000fffe0ff */
[----:B------:R-:W-:Y:S01]  /*4aa0*/  LOP3.LUT R172, R5, 0x30, R172, 0xf8, !PT ;  /* 0x0000003005ac7812 */ /* 0x000fe200078ef8ac */
[----:B------:R-:W-:Y:S01]  /*4ab0*/  IMAD.MOV.U32 R76, RZ, RZ, RZ ;  /* 0x000000ffff4c7224 */ /* 0x000fe200078e00ff */
[----:B------:R-:W2:Y:S01]  /*4ac0*/  LDC R74, c[0x0][0xb0c] ;  /* 0x0002c300ff4a7b82 */ /* 0x000ea20000000800 */
[----:B------:R-:W-:-:S02]  /*4ad0*/  LOP3.LUT R185, R185, 0x4, RZ, 0xc0, !PT ;  /* 0x00000004b9b97812 */ /* 0x000fc400078ec0ff */
[----:B------:R-:W-:Y:S02]  /*4ae0*/  CS2R R182, SRZ ;  /* 0x0000000000b67805 */ /* 0x000fe4000001ff00 */
[----:B------:R-:W-:Y:S02]  /*4af0*/  LOP3.LUT R172, R172, 0x1e40, R3, 0xf8, !PT ;  /* 0x00001e40acac7812 */ /* 0x000fe400078ef803 */
[----:B------:R-:W-:Y:S02]  /*4b00*/  CS2R R180, SRZ ;  /* 0x0000000000b47805 */ /* 0x000fe4000001ff00 */
[----:B------:R-:W-:Y:S01]  /*4b10*/  IADD3 R184, PT, PT, -R185, 0x2, RZ ;  /* 0x00000002b9b87810 */ /* 0x000fe20007ffe1ff */
[----:B------:R-:W-:Y:S01]  /*4b20*/  IMAD.MOV R176, RZ, RZ, -R187 ;  /* 0x000000ffffb07224 */ /* 0x000fe200078e0abb */
[----:B------:R-:W-:Y:S01]  /*4b30*/  MOV R188, UR4 ;  /* 0x0000000400bc7c02 */ /* 0x000fe20008000f00 */
[----:B------:R-:W4:Y:S01]  /*4b40*/  LDC R174, c[0x0][0xb20] ;  /* 0x0002c800ffae7b82 */ /* 0x000f220000000800 */
[----:B------:R-:W3:Y:S01]  /*4b50*/  LDS R0, [UR49+0x150] ;  /* 0x00015031ff007984 */ /* 0x000ee20008000800 */
[----:B------:R-:W-:Y:S01]  /*4b60*/  VIADD R186, R172, UR49 ;  /* 0x00000031acba7c36 */ /* 0x000fe20008000000 */
[----:B------:R-:W1:Y:S01]  /*4b70*/  LDCU.64 UR52, c[0x0][0x348] ;  /* 0x00006900ff3477ac */ /* 0x000e620008000a00 */
[----:B------:R-:W-:-:S02]  /*4b80*/  IMAD.MOV R175, RZ, RZ, -R185 ;  /* 0x000000ffffaf7224 */ /* 0x000fc400078e0ab9 */
[----:B------:R-:W-:Y:S01]  /*4b90*/  VIADD R186, R186, 0x200 ;  /* 0x00000200baba7836 */ /* 0x000fe20000000000 */
[----:B------:R-:W1:Y:S01]  /*4ba0*/  LDCU.64 UR38, c[0x0][0x888] ;  /* 0x00011100ff2677ac */ /* 0x000e620008000a00 */
[----:B------:R-:W1:Y:S01]  /*4bb0*/  LDC R73, c[0x0][0xb30] ;  /* 0x0002cc00ff497b82 */ /* 0x000e620000000800 */
[----:B------:R-:W1:Y:S01]  /*4bc0*/  LDCU.64 UR44, c[0x0][0x890] ;  /* 0x00011200ff2c77ac */ /* 0x000e620008000a00 */
[----:B------:R-:W-:-:S06]  /*4bd0*/  UIADD3 UR48, UPT, UPT, UR49, 0x200, URZ ;  /* 0x0000020031307890 */ /* 0x000fcc000fffe0ff */
[----:B------:R-:W1:Y:S08]  /*4be0*/  LDC.64 R168, c[0x0][0xb10] ;  /* 0x0002c400ffa87b82 */ /* 0x000e700000000a00 */
[----:B------:R-:W1:Y:S08]  /*4bf0*/  LDC.64 R70, c[0x0][0xb18] ;  /* 0x0002c600ff467b82 */ /* 0x000e700000000a00 */
[----:B------:R-:W1:Y:S08]  /*4c00*/  LDC.64 R68, c[0x0][0xb28] ;  /* 0x0002ca00ff447b82 */ /* 0x000e700000000a00 */
[----:B------:R-:W1:Y:S01]  /*4c10*/  LDC.64 R166, c[0x0][0x8b0] ;  /* 0x00022c00ffa67b82 */ /* 0x000e620000000a00 */
[----:B---3--:R-:W-:-:S07]  /*4c20*/  IMAD.IADD R79, R0, 0x1, R79 ;  /* 0x00000001004f7824 */ /* 0x008fce00078e024f */
[----:B------:R-:W3:Y:S08]  /*4c30*/  LDC.64 R164, c[0x0][0x8a8] ;  /* 0x00022a00ffa47b82 */ /* 0x000ef00000000a00 */
[----:B--2-4-:R-:W1:Y:S02]  /*4c40*/  LDC R178, c[0x0][0x374] ;  /* 0x0000dd00ffb27b82 */ /* 0x014e640000000800 */
.L_x_128:
[C---:B------:R-:W-:Y:S02]  /*4c50*/  LEA R0, R191.reuse, UR49, 0x3 ;  /* 0x00000031bf007c11 */ /* 0x040fe4000f8e18ff */
[----:B------:R-:W-:Y:S02]  /*4c60*/  SHF.L.U32 R3, R182, 0x1f, RZ ;  /* 0x0000001fb6037819 */ /* 0x000fe400000006ff */
[----:B------:R-:W-:Y:S02]  /*4c70*/  LEA R16, R191, UR49, 0x4 ;  /* 0x00000031bf107c11 */ /* 0x000fe4000f8e20ff */
[----:B------:R-:W2:Y:S02]  /*4c80*/  SYNCS.PHASECHK.TRANS64.TRYWAIT P0, [R0+URZ+0xc0], R3 ;  /* 0x0000c003000075a7 */ /* 0x000ea400080011ff */
[----:B-12---:R-:W-:Y:S05]  /*4c90*/  @!P0 BRA `(.L_x_84) ;  /* 0x0000006c00a08947 */ /* 0x006fea0003800000 */
.L_x_174:
[----:B------:R-:W4:Y:S01]  /*4ca0*/  LDC.64 R12, c[0x0][0xb10] ;  /* 0x0002c400ff0c7b82 */ /* 0x000f220000000a00 */
[----:B------:R-:W3:Y:S01]  /*4cb0*/  LDS.128 R16, [R16+0x130] ;  /* 0x0001300010107984 */ /* 0x000ee20000000c00 */
[----:B-1----:R-:W-:Y:S01]  /*4cc0*/  ISETP.NE.AND P1, PT, R73, 0x1, PT ;  /* 0x000000014900780c */ /* 0x002fe20003f25270 */
[----:B--2---:R-:W-:Y:S01]  /*4cd0*/  VIADD R0, R0, 0xd0 ;  /* 0x000000d000007836 */ /* 0x004fe20000000000 */
[----:B------:R-:W-:Y:S04]  /*4ce0*/  ISETP.GE.AND P0, PT, R72, 0x1, PT ;  /* 0x000000014800780c */ /* 0x000fe80003f06270 */
[----:B------:R-:W1:Y:S01]  /*4cf0*/  LDC.64 R10, c[0x0][0xb18] ;  /* 0x0002c600ff0a7b82 */ /* 0x000e620000000a00 */
[----:B------:R-:W-:Y:S01]  /*4d00*/  PRMT R0, RZ, 0x654, R0 ;  /* 0x00000654ff007816 */ /* 0x000fe20000000000 */
[----:B------:R-:W-:Y:S01]  /*4d10*/  @!PT LDS RZ, [RZ] ;  /* 0x00000000fffff984 */ /* 0x000fe20000000800 */
[----:B------:R-:W-:Y:S01]  /*4d20*/  @!PT LDS RZ, [RZ] ;  /* 0x00000000fffff984 */ /* 0x000fe20000000800 */
[----:B------:R-:W-:Y:S01]  /*4d30*/  @!PT LDS RZ, [RZ] ;  /* 0x00000000fffff984 */ /* 0x000fe20000000800 */
[----:B------:R-:W-:Y:S01]  /*4d40*/  @!PT LDS RZ, [RZ] ;  /* 0x00000000fffff984 */ /* 0x000fe20000000800 */
[----:B------:R2:W-:Y:S06]  /*4d50*/  MEMBAR.ALL.CTA ;  /* 0x0000000000007992 */ /* 0x0005ec0000008000 */
[----:B--2---:R-:W2:Y:S01]  /*4d60*/  FENCE.VIEW.ASYNC.S ;  /* 0x00000000000073c6 */ /* 0x004ea20000000000 */
[----:B------:R-:W1:Y:S08]  /*4d70*/  @!P1 LDC R14, c[0x0][0xb20] ;  /* 0x0002c800ff0e9b82 */ /* 0x000e700000000800 */
[----:B------:R-:W1:Y:S01]  /*4d80*/  @!P1 LDC R9, c[0x0][0xb0c] ;  /* 0x0002c300ff099b82 */ /* 0x000e620000000800 */
[----:B--2---:R2:W-:Y:S01]  /*4d90*/  SYNCS.ARRIVE.TRANS64.RED.A1T0 RZ, [R0+URZ], RZ ;  /* 0x000000ff00ff79a7 */ /* 0x0045e200081004ff */
[----:B---3--:R-:W-:Y:S04]  /*4da0*/  LOP3.LUT P4, RZ, R18, 0x1, RZ, 0xc0, !PT ;  /* 0x0000000112ff7812 */ /* 0x008fe8000788c0ff */
[----:B------:R-:W-:Y:S09]  /*4db0*/  P2R R190, PR, RZ, 0x10 ;  /* 0x00000010ffbe7803 */ /* 0x000ff20000000000 */
[----:B------:R-:W-:Y:S02]  /*4dc0*/  @P4 MOV R77, R16 ;  /* 0x00000010004d4202 */ /* 0x000fe40000000f00 */
[----:B------:R-:W-:Y:S01]  /*4dd0*/  @P4 LOP3.LUT R75, R17, 0xffff, RZ, 0xc0, !PT ;  /* 0x0000ffff114b4812 */ /* 0x000fe200078ec0ff */
[----:B--2-4-:R-:W-:Y:S06]  /*4de0*/  @!P0 BRA `(.L_x_85) ;  /* 0x0000000000a48947 */ /* 0x014fec0003800000 */
[----:B------:R-:W-:Y:S01]  /*4df0*/  IMAD.HI.U32 R23, R178, R71, RZ ;  /* 0x00000047b2177227 */ /* 0x000fe200078e00ff */
[----:B------:R-:W-:Y:S02]  /*4e00*/  ISETP.NE.AND P0, PT, R70, 0x1, PT ;  /* 0x000000014600780c */ /* 0x000fe40003f05270 */
[----:B------:R-:W-:Y:S01]  /*4e10*/  ISETP.NE.AND P2, PT, R72, 0x1, PT ;  /* 0x000000014800780c */ /* 0x000fe20003f45270 */
[----:B------:R-:W-:Y:S01]  /*4e20*/  IMAD.HI.U32 R22, R177, R168, RZ ;  /* 0x000000a8b1167227 */ /* 0x000fe200078e00ff */
[----:B------:R-:W-:Y:S02]  /*4e30*/  SHF.R.U32.HI R23, RZ, R174, R23 ;  /* 0x000000aeff177219 */ /* 0x000fe40000011617 */
[----:B------:R-:W-:Y:S01]  /*4e40*/  ISETP.NE.AND P3, PT, R74, 0x1, PT ;  /* 0x000000014a00780c */ /* 0x000fe20003f65270 */
[----:B------:R-:W-:Y:S01]  /*4e50*/  IMAD.HI.U32 R26, R77, R168, RZ ;  /* 0x000000a84d1a7227 */ /* 0x000fe200078e00ff */
[----:B------:R-:W-:Y:S02]  /*4e60*/  SHF.R.U32.HI R22, RZ, R169, R22 ;  /* 0x000000a9ff167219 */ /* 0x000fe40000011616 */
[----:B------:R-:W-:Y:S01]  /*4e70*/  SEL R3, R178, R23, !P0 ;  /* 0x00000017b2037207 */ /* 0x000fe20004000000 */
[----:B------:R-:W-:Y:S01]  /*4e80*/  IMAD.HI.U32 R23, R75, R71, RZ ;  /* 0x000000474b177227 */ /* 0x000fe200078e00ff */
[----:B------:R-:W-:Y:S02]  /*4e90*/  SEL R7, R177, R22, !P3 ;  /* 0x00000016b1077207 */ /* 0x000fe40005800000 */
[----:B------:R-:W-:Y:S01]  /*4ea0*/  SHF.R.U32.HI R26, RZ, R169, R26 ;  /* 0x000000a9ff1a7219 */ /* 0x000fe2000001161a */
[-C--:B------:R-:W-:Y:S04]  /*4eb0*/  IMAD.HI.U32 R22, R3, R68.reuse, RZ ;  /* 0x0000004403167227 */ /* 0x080fe800078e00ff */
[----:B------:R-:W-:Y:S01]  /*4ec0*/  IMAD.HI.U32 R24, R7, R68, RZ ;  /* 0x0000004407187227 */ /* 0x000fe200078e00ff */
[-C--:B------:R-:W-:Y:S02]  /*4ed0*/  @P2 SHF.R.U32.HI R3, RZ, R69.reuse, R22 ;  /* 0x00000045ff032219 */ /* 0x080fe40000011616 */
[----:B------:R-:W-:Y:S02]  /*4ee0*/  SHF.R.U32.HI R22, RZ, R174, R23 ;  /* 0x000000aeff167219 */ /* 0x000fe40000011617 */
[----:B------:R-:W-:Y:S01]  /*4ef0*/  @P2 SHF.R.U32.HI R7, RZ, R69, R24 ;  /* 0x00000045ff072219 */ /* 0x000fe20000011618 */
[C---:B------:R-:W-:Y:S01]  /*4f00*/  IMAD R2, R72.reuse, R3, RZ ;  /* 0x0000000348027224 */ /* 0x040fe200078e02ff */
[----:B------:R-:W-:Y:S02]  /*4f10*/  SEL R5, R75, R22, !P0 ;  /* 0x000000164b057207 */ /* 0x000fe40004000000 */
[----:B------:R-:W-:Y:S01]  /*4f20*/  SEL R3, R77, R26, !P3 ;  /* 0x0000001a4d037207 */ /* 0x000fe20005800000 */
[----:B------:R-:W-:Y:S01]  /*4f30*/  IMAD R4, R72, R7, RZ ;  /* 0x0000000748047224 */ /* 0x000fe200078e02ff */
[C---:B------:R-:W-:Y:S01]  /*4f40*/  ISETP.GE.AND P0, PT, R5.reuse, R2, PT ;  /* 0x000000020500720c */ /* 0x040fe20003f06270 */
[----:B------:R-:W-:Y:S03]  /*4f50*/  IMAD.HI.U32 R6, R5, R68, RZ ;  /* 0x0000004405067227 */ /* 0x000fe600078e00ff */
[----:B------:R-:W-:Y:S01]  /*4f60*/  ISETP.GE.OR P0, PT, R3, R4, P0 ;  /* 0x000000040300720c */ /* 0x000fe20000706670 */
[----:B------:R-:W-:Y:S01]  /*4f70*/  IMAD.MOV R4, RZ, RZ, -R3 ;  /* 0x000000ffff047224 */ /* 0x000fe200078e0a03 */
[-C--:B------:R-:W-:Y:S03]  /*4f80*/  SHF.R.U32.HI R6, RZ, R69.reuse, R6 ;  /* 0x00000045ff067219 */ /* 0x080fe60000011606 */
[----:B------:R-:W-:Y:S01]  /*4f90*/  IMAD R77, R74, R4, R77 ;  /* 0x000000044a4d7224 */ /* 0x000fe200078e024d */
[----:B------:R-:W-:Y:S05]  /*4fa0*/  SEL R15, R5, R6, !P2 ;  /* 0x00000006050f7207 */ /* 0x000fea0005000000 */
[----:B------:R-:W-:Y:S02]  /*4fb0*/  IMAD.MOV R6, RZ, RZ, -R15 ;  /* 0x000000ffff067224 */ /* 0x000fe400078e0a0f */
[C---:B------:R-:W-:Y:S04]  /*4fc0*/  @!P0 IMAD.HI.U32 R2, R3.reuse, R68, RZ ;  /* 0x0000004403028227 */ /* 0x040fe800078e00ff */
[----:B------:R-:W-:Y:S01]  /*4fd0*/  IMAD R6, R72, R6, R5 ;  /* 0x0000000648067224 */ /* 0x000fe200078e0205 */
[----:B------:R-:W-:Y:S04]  /*4fe0*/  @!P0 SHF.R.U32.HI R2, RZ, R69, R2 ;  /* 0x00000045ff028219 */ /* 0x000fe80000011602 */
[----:B------:R-:W-:Y:S02]  /*4ff0*/  @!P0 SEL R0, R3, R2, !P2 ;  /* 0x0000000203008207 */ /* 0x000fe40005000000 */
[----:B------:R-:W-:Y:S02]  /*5000*/  IADD3 R2, PT, PT, -R5, RZ, RZ ;  /* 0x000000ff05027210 */ /* 0x000fe40007ffe1ff */
[----:B------:R-:W-:Y:S01]  /*5010*/  @!P0 IADD3 R8, PT, PT, R15, -R0, RZ ;  /* 0x800000000f088210 */ /* 0x000fe20007ffe0ff */
[----:B------:R-:W-:Y:S02]  /*5020*/  @!P0 IMAD R0, R7, R6, R0 ;  /* 0x0000000607008224 */ /* 0x000fe400078e0200 */
[----:B------:R-:W-:Y:S02]  /*5030*/  IMAD R75, R70, R2, R75 ;  /* 0x00000002464b7224 */ /* 0x000fe400078e024b */
[----:B------:R-:W-:Y:S02]  /*5040*/  @!P0 IMAD R5, R8, R72, R3 ;  /* 0x0000004808058224 */ /* 0x000fe400078e0203 */
[----:B------:R-:W-:Y:S04]  /*5050*/  @!P0 IMAD.MOV.U32 R3, RZ, RZ, R0 ;  /* 0x000000ffff038224 */ /* 0x000fe800078e0000 */
[----:B------:R-:W-:Y:S02]  /*5060*/  IMAD R77, R3, R74, R77 ;  /* 0x0000004a034d7224 */ /* 0x000fe400078e024d */
[----:B------:R-:W-:Y:S07]  /*5070*/  IMAD R75, R5, R70, R75 ;  /* 0x00000046054b7224 */ /* 0x000fee00078e024b */
.L_x_85:
[----:B-1----:R-:W-:Y:S01]  /*5080*/  @!P1 ISETP.NE.AND P0, PT, R10, 0x1, PT ;  /* 0x000000010a00980c */ /* 0x002fe20003f05270 */
[----:B------:R-:W-:Y:S01]  /*5090*/  @!P1 IMAD.HI.U32 R0, R77, R12, RZ ;  /* 0x0000000c4d009227 */ /* 0x000fe200078e00ff */
[----:B------:R-:W-:Y:S01]  /*50a0*/  @!P1 ISETP.NE.AND P2, PT, R9, 0x1, PT ;  /* 0x000000010900980c */ /* 0x000fe20003f45270 */
[----:B------:R-:W-:Y:S01]  /*50b0*/  ULOP3.LUT UP0, URZ, UR48, 0x1b0, URZ, 0xc0, !UPT ;  /* 0x000001b030ff7892 */ /* 0x000fe2000f80c0ff */
[----:B------:R-:W-:Y:S01]  /*50c0*/  R2UR UR42, R21 ;  /* 0x00000000152a72ca */ /* 0x000fe200000e0000 */
[----:B------:R-:W-:Y:S01]  /*50d0*/  @!P1 IMAD.HI.U32 R3, R75, R11, RZ ;  /* 0x0000000b4b039227 */ /* 0x000fe200078e00ff */
[----:B------:R-:W-:Y:S02]  /*50e0*/  @!P1 SHF.R.U32.HI R0, RZ, R13, R0 ;  /* 0x0000000dff009219 */ /* 0x000fe40000011600 */
[----:B------:R-:W-:Y:S01]  /*50f0*/  R2UR UR41, R20 ;  /* 0x00000000142972ca */ /* 0x000fe200000e0000 */
[----:B------:R-:W-:Y:S01]  /*5100*/  VIADD R191, R191, 0x1 ;  /* 0x00000001bfbf7836 */ /* 0x000fe20000000000 */
[----:B------:R-:W-:Y:S02]  /*5110*/  @!P1 SHF.R.U32.HI R2, RZ, R14, R3 ;  /* 0x0000000eff029219 */ /* 0x000fe40000011603 */
[----:B------:R-:W-:Y:S02]  /*5120*/  @!P1 SEL R3, R77, R0, !P2 ;  /* 0x000000004d039207 */ /* 0x000fe40005000000 */
[----:B------:R-:W-:Y:S02]  /*5130*/  @!P1 SEL R2, R75, R2, !P0 ;  /* 0x000000024b029207 */ /* 0x000fe40004000000 */
[----:B------:R-:W-:Y:S01]  /*5140*/  @P4 SHF.R.U32.HI R179, RZ, 0x10, R17 ;  /* 0x00000010ffb34819 */ /* 0x000fe20000011611 */
[----:B------:R-:W-:Y:S02]  /*5150*/  USHF.L.U32 UR42, UR42, 0x7, URZ ;  /* 0x000000072a2a7899 */ /* 0x000fe400080006ff */
[----:B------:R-:W-:Y:S02]  /*5160*/  @!P1 IMAD.IADD R0, R2, 0x1, -R3 ;  /* 0x0000000102009824 */ /* 0x000fe400078e0a03 */
[----:B------:R-:W-:Y:S01]  /*5170*/  @!P1 IMAD.IADD R2, R3, 0x1, -R2 ;  /* 0x0000000103029824 */ /* 0x000fe200078e0a02 */
[----:B------:R-:W-:Y:S01]  /*5180*/  USHF.L.U32 UR41, UR41, 0x8, URZ ;  /* 0x0000000829297899 */ /* 0x000fe200080006ff */
[----:B------:R-:W-:Y:S02]  /*5190*/  @!P1 IMAD R77, R0, R9, R77 ;  /* 0x00000009004d9224 */ /* 0x000fe400078e024d */
[----:B------:R-:W-:Y:S01]  /*51a0*/  @!P1 IMAD R75, R2, R10, R75 ;  /* 0x0000000a024b9224 */ /* 0x000fe200078e024b */
[----:B------:R-:W-:Y:S08]  /*51b0*/  BRA.U !UP0, `(.L_x_86) ;  /* 0x0000000108407547 */ /* 0x000ff0000b800000 */
[----:B------:R-:W1:Y:S01]  /*51c0*/  LDCU.64 UR8, c[0x4][0x88] ;  /* 0x01001100ff0877ac */ /* 0x000e620008000a00 */
[----:B------:R-:W-:Y:S01]  /*51d0*/  MOV R3, 0x0 ;  /* 0x0000000000037802 */ /* 0x000fe20000000f00 */
[----:B------:R-:W-:Y:S02]  /*51e0*/  HFMA2 R12, -RZ, RZ, 0, 5.9604644775390625e-08 ;  /* 0x00000001ff0c7431 */ /* 0x000fe400000001ff */
[----:B------:R-:W-:Y:S02]  /*51f0*/  IMAD.MOV.U32 R8, RZ, RZ, 0x70 ;  /* 0x00000070ff087424 */ /* 0x000fe400078e00ff */
[----:B------:R-:W-:Y:S01]  /*5200*/  IMAD.MOV.U32 R13, RZ, RZ, RZ ;  /* 0x000000ffff0d7224 */ /* 0x000fe200078e00ff */
[----:B------:R-:W2:Y:S01]  /*5210*/  LDCU.64 UR6, c[0x4][0x90] ;  /* 0x01001200ff0677ac */ /* 0x000ea20008000a00 */
[----:B------:R-:W3:Y:S01]  /*5220*/  LDC.64 R2, c[0x4][R3] ;  /* 0x0100000003027b82 */ /* 0x000ee20000000a00 */
[----:B------:R-:W4:Y:S01]  /*5230*/  LDCU.64 UR4, c[0x4][0x8] ;  /* 0x01000100ff0477ac */ /* 0x000f220008000a00 */
[----:B-1----:R-:W-:Y:S01]  /*5240*/  MOV R5, UR9 ;  /* 0x0000000900057c02 */ /* 0x002fe20008000f00 */
[----:B------:R-:W-:Y:S01]  /*5250*/  IMAD.U32 R4, RZ, RZ, UR8 ;  /* 0x00000008ff047e24 */ /* 0x000fe2000f8e00ff */
[----:B--2---:R-:W-:Y:S01]  /*5260*/  MOV R7, UR7 ;  /* 0x0000000700077c02 */ /* 0x004fe20008000f00 */
[----:B------:R-:W-:Y:S01]  /*5270*/  IMAD.U32 R6, RZ, RZ, UR6 ;  /* 0x00000006ff067e24 */ /* 0x000fe2000f8e00ff */
[----:B----4-:R-:W-:Y:S01]  /*5280*/  MOV R11, UR5 ;  /* 0x00000005000b7c02 */ /* 0x010fe20008000f00 */
[----:B------:R-:W-:Y:S02]  /*5290*/  IMAD.U32 R10, RZ, RZ, UR4 ;  /* 0x00000004ff0a7e24 */ /* 0x000fe4000f8e00ff */
[----:B------:R-:W-:Y:S07]  /*52a0*/  LEPC R20, `(.L_x_86) ;  /* 0x000000001014794e */ /* 0x000fee0000000000 */
[----:B---3-5:R-:W-:Y:S05]  /*52b0*/  CALL.ABS.NOINC R2 ;  /* 0x0000000002007343 */ /* 0x028fea0003c00000 */
.L_x_86:
[----:B------:R-:W-:Y:S01]  /*52c0*/  LOP3.LUT P0, RZ, R188, 0x1b0, RZ, 0xc0, !PT ;  /* 0x000001b0bcff7812 */ /* 0x000fe2000780c0ff */
[----:B------:R-:W-:Y:S11]  /*52d0*/  BSSY.RECONVERGENT B6, `(.L_x_87) ;  /* 0x0000013000067945 */ /* 0x000ff60003800200 */
[----:B------:R-:W-:Y:S01]  /*52e0*/  @!UPT UIADD3 URZ, UPT, UPT, URZ, URZ, URZ ;  /* 0x000000fffffff290 */ /* 0x000fe2000fffe0ff */
[----:B------:R-:W-:Y:S05]  /*52f0*/  @!P0 BRA `(.L_x_88) ;  /* 0x0000000000408947 */ /* 0x000fea0003800000 */
        /* <DEDUP_REMOVED lines=16> */
.L_x_88:
[----:B------:R-:W-:Y:S05]  /*5400*/  BSYNC.RECONVERGENT B6 ;  /* 0x0000000000067941 */ /* 0x000fea0003800200 */
.L_x_87:
[----:B------:R-:W-:Y:S01]  /*5410*/  ISETP.NE.U32.AND P4, PT, R166, RZ, PT ;  /* 0x000000ffa600720c */ /* 0x000fe20003f85070 */
[----:B------:R-:W-:Y:S01]  /*5420*/  UISETP.NE.AND UP2, UPT, UR50, URZ, UPT ;  /* 0x000000ff3200728c */ /* 0x000fe2000bf45270 */
[----:B------:R-:W-:Y:S01]  /*5430*/  ISETP.NE.U32.AND P2, PT, RZ, UR38, PT ;  /* 0x00000026ff007c0c */ /* 0x000fe2000bf45070 */
[----:B------:R-:W-:Y:S01]  /*5440*/  UISETP.NE.U32.AND UP1, UPT, UR44, URZ, UPT ;  /* 0x000000ff2c00728c */ /* 0x000fe2000bf25070 */
[----:B------:R-:W-:Y:S01]  /*5450*/  ISETP.NE.AND.EX P4, PT, R167, RZ, PT, P4 ;  /* 0x000000ffa700720c */ /* 0x000fe20003f85340 */
[----:B------:R-:W-:Y:S01]  /*5460*/  UPLOP3.LUT UP0, UPT, UPT, UPT, UPT, 0x40, 0x4 ;  /* 0x000000000004789c */ /* 0x000fe20003f0e870 */
[----:B------:R-:W-:Y:S01]  /*5470*/  ISETP.NE.AND.EX P2, PT, RZ, UR39, PT, P2 ;  /* 0x00000027ff007c0c */ /* 0x000fe2000bf45320 */
[----:B------:R-:W-:Y:S01]  /*5480*/  UISETP.NE.AND.EX UP1, UPT, UR45, URZ, UPT, UP1 ;  /* 0x000000ff2d00728c */ /* 0x000fe2000bf25310 */
[----:B------:R-:W-:Y:S04]  /*5490*/  PLOP3.LUT P1, PT, PT, PT, UP2, 0x80, 0x8 ;  /* 0x000000000008781c */ /* 0x000fe80003f2f028 */
[----:B------:R-:W-:Y:S06]  /*54a0*/  @UP2 UPLOP3.LUT UP0, UPT, UPT, UPT, UP1, 0x80, 0x8 ;  /* 0x000000000008289c */ /* 0x000fec0003f0f010 */
[----:B------:R-:W-:Y:S01]  /*54b0*/  PLOP3.LUT P0, PT, PT, PT, UP0, 0x80, 0x8 ;  /* 0x000000000008781c */ /* 0x000fe20003f0f008 */
[----:B------:R-:W-:Y:S01]  /*54c0*/  @!UPT UIADD3 URZ, UPT, UPT, URZ, URZ, URZ ;  /* 0x000000fffffff290 */ /* 0x000fe2000fffe0ff */
[----:B------:R-:W-:Y:S11]  /*54d0*/  BRA.U !UP1, `(.L_x_89) ;  /* 0x0000000109387547 */ /* 0x000ff6000b800000 */
[----:B------:R-:W-:Y:S01]  /*54e0*/  UISETP.NE.U32.AND UP0, UPT, UR38, URZ, UPT ;  /* 0x000000ff2600728c */ /* 0x000fe2000bf05070 */
[----:B------:R-:W-:Y:S02]  /*54f0*/  HFMA2 R0, -RZ, RZ, 0, 5.9604644775390625e-08 ;  /* 0x00000001ff007431 */ /* 0x000fe400000001ff */
[----:B------:R-:W-:Y:S01]  /*5500*/  IMAD.MOV.U32 R171, RZ, RZ, 0x1 ;  /* 0x00000001ffab7424 */ /* 0x000fe200078e00ff */
[----:B------:R-:W-:Y:S06]  /*5510*/  UISETP.NE.AND.EX UP0, UPT, UR39, URZ, UPT, UP0 ;  /* 0x000000ff2700728c */ /* 0x000fec000bf05300 */
[----:B------:R-:W-:Y:S05]  /*5520*/  PLOP3.LUT P3, PT, PT, PT, UP0, 0x80, 0x8 ;  /* 0x000000000008781c */ /* 0x000fea0003f6f008 */
[----:B------:R-:W1:Y:S01]  /*5530*/  @UP0 LDCU.64 UR6, c[0x0][0x888] ;  /* 0x00011100ff0607ac */ /* 0x000e620008000a00 */
[----:B------:R-:W-:Y:S07]  /*5540*/  @UP0 UIMAD UR4, UR36, UR44, URZ ;  /* 0x0000002c240402a4 */ /* 0x000fee000f8e02ff */
[----:B------:R-:W-:Y:S01]  /*5550*/  @!P3 PRMT R171, R0, 0x7610, R171 ;  /* 0x0000761000abb816 */ /* 0x000fe200000000ab */
[----:B-1----:R-:W-:Y:S03]  /*5560*/  @UP0 UIMAD.WIDE UR6, UR4, 0x4, UR6 ;  /* 0x00000004040608a5 */ /* 0x002fe6000f8e0206 */
[----:B------:R-:W1:Y:S03]  /*5570*/  @!UP0 LDCU UR4, c[0x0][0x880] ;  /* 0x00011000ff0487ac */ /* 0x000e660008000800 */
[----:B------:R-:W-:Y:S01]  /*5580*/  IMAD.U32 R2, RZ, RZ, UR6 ;  /* 0x00000006ff027e24 */ /* 0x000fe2000f8e00ff */
[----:B------:R-:W-:Y:S05]  /*5590*/  MOV R3, UR7 ;  /* 0x0000000700037c02 */ /* 0x000fea0008000f00 */
[----:B-----5:R2:W5:Y:S02]  /*55a0*/  @P3 LDG.E R81, desc[UR46][R2.64] ;  /* 0x0000002e02513981 */ /* 0x020564000c1e1900 */
[----:B-12---:R-:W-:Y:S02]  /*55b0*/  @!P3 IMAD.U32 R81, RZ, RZ, UR4 ;  /* 0x00000004ff51be24 */ /* 0x006fe4000f8e00ff */
.L_x_89:
[----:B------:R-:W-:Y:S05]  /*55c0*/  @!P4 BRA `(.L_x_90) ;  /* 0x000000000020c947 */ /* 0x000fea0003800000 */
[----:B------:R-:W-:Y:S04]  /*55d0*/  ISETP.NE.U32.AND P3, PT, R164, RZ, PT ;  /* 0x000000ffa400720c */ /* 0x000fe80003f65070 */
[----:B------:R-:W-:Y:S11]  /*55e0*/  ISETP.NE.AND.EX P3, PT, R165, RZ, PT, P3 ;  /* 0x000000ffa500720c */ /* 0x000ff60003f65330 */
[----:B------:R-:W-:Y:S02]  /*55f0*/  @!UPT UIADD3 URZ, UPT, UPT, URZ, URZ, URZ ;  /* 0x000000fffffff290 */ /* 0x000fe4000fffe0ff */
[----:B------:R-:W1:Y:S01]  /*5600*/  @P3 LDC.64 R2, c[0x0][0x8a8] ;  /* 0x00022a00ff023b82 */ /* 0x000e620000000a00 */
[----:B------:R-:W-:Y:S04]  /*5610*/  @P3 IMAD R0, R166, UR36, RZ ;  /* 0x00000024a6003c24 */ /* 0x000fe8000f8e02ff */
[----:B-1----:R-:W-:Y:S05]  /*5620*/  @P3 IMAD.WIDE R2, R0, 0x4, R2 ;  /* 0x0000000400023825 */ /* 0x002fea00078e0202 */
[----:B-----5:R1:W5:Y:S02]  /*5630*/  @P3 LDG.E R78, desc[UR46][R2.64] ;  /* 0x0000002e024e3981 */ /* 0x020364000c1e1900 */
[----:B-1----:R-:W2:Y:S02]  /*5640*/  @!P3 LDC R78, c[0x0][0x8a0] ;  /* 0x00022800ff4ebb82 */ /* 0x002ea40000000800 */
.L_x_90:
[----:B-----5:R-:W-:Y:S01]  /*5650*/  FSETP.NEU.AND P4, PT, R81, RZ, PT ;  /* 0x000000ff5100720b */ /* 0x020fe20003f8d000 */
[----:B------:R-:W-:Y:S01]  /*5660*/  BSSY B1, `(.L_x_91) ;  /* 0x0000047000017945 */ /* 0x000fe20003800000 */
[----:B------:R-:W-:Y:S01]  /*5670*/  SEL R5, RZ, 0xffffffff, P2 ;  /* 0xffffffffff057807 */ /* 0x000fe20001000000 */
[----:B------:R-:W-:Y:S01]  /*5680*/  IMAD.MOV.U32 R196, RZ, RZ, 0x1 ;  /* 0x00000001ffc47424 */ /* 0x000fe200078e00ff */
[----:B------:R-:W-:Y:S01]  /*5690*/  LOP3.LUT P3, RZ, R171, 0xff, RZ, 0xc0, !PT ;  /* 0x000000ffabff7812 */ /* 0x000fe2000786c0ff */
[C---:B------:R-:W-:Y:S01]  /*56a0*/  IMAD R80, R76.reuse, 0x100, R79 ;  /* 0x000001004c507824 */ /* 0x040fe200078e024f */
[----:B------:R-:W-:Y:S02]  /*56b0*/  @P1 SEL R0, RZ, 0xffffffff, P4 ;  /* 0xffffffffff001807 */ /* 0x000fe40002000000 */
[----:B------:R-:W-:Y:S02]  /*56c0*/  CS2R R162, SRZ ;  /* 0x0000000000a27805 */ /* 0x000fe4000001ff00 */
[----:B------:R-:W-:Y:S02]  /*56d0*/  LEA R3, R181, UR49, 0x3 ;  /* 0x00000031b5037c11 */ /* 0x000fe4000f8e18ff */
[----:B------:R-:W-:Y:S02]  /*56e0*/  CS2R R160, SRZ ;  /* 0x0000000000a07805 */ /* 0x000fe4000001ff00 */
[----:B------:R-:W-:Y:S02]  /*56f0*/  @P0 SEL R0, R5, R0, !P3 ;  /* 0x0000000005000207 */ /* 0x000fe40005800000 */
[----:B------:R-:W-:Y:S02]  /*5700*/  CS2R R158, SRZ ;  /* 0x00000000009e7805 */ /* 0x000fe4000001ff00 */
[----:B------:R-:W-:Y:S02]  /*5710*/  LEA R193, R76, UR49, 0x3 ;  /* 0x000000314cc17c11 */ /* 0x000fe4000f8e18ff */
[----:B------:R-:W-:Y:S02]  /*5720*/  CS2R R156, SRZ ;  /* 0x00000000009c7805 */ /* 0x000fe4000001ff00 */
[----:B------:R-:W-:Y:S02]  /*5730*/  @P1 LOP3.LUT R0, R0, 0x1, RZ, 0xc0, !PT ;  /* 0x0000000100001812 */ /* 0x000fe400078ec0ff */
[----:B------:R-:W-:Y:S02]  /*5740*/  CS2R R154, SRZ ;  /* 0x00000000009a7805 */ /* 0x000fe4000001ff00 */
[----:B------:R-:W-:Y:S02]  /*5750*/  SHF.L.U32 R2, R183, 0x1f, RZ ;  /* 0x0000001fb7027819 */ /* 0x000fe400000006ff */
[----:B------:R-:W-:Y:S02]  /*5760*/  CS2R R152, SRZ ;  /* 0x0000000000987805 */ /* 0x000fe4000001ff00 */
[----:B------:R-:W-:Y:S02]  /*5770*/  ISETP.NE.U32.OR P6, PT, R0, 0x1, !P1 ;  /* 0x000000010000780c */ /* 0x000fe40004fc5470 */
[----:B------:R-:W-:Y:S02]  /*5780*/  CS2R R150, SRZ ;  /* 0x0000000000967805 */ /* 0x000fe4000001ff00 */
[----:B------:R-:W-:Y:S02]  /*5790*/  PLOP3.LUT P2, PT, PT, PT, UP1, 0x80, 0x8 ;  /* 0x000000000008781c */ /* 0x000fe40003f4f018 */
[----:B------:R-:W-:Y:S02]  /*57a0*/  CS2R R148, SRZ ;  /* 0x0000000000947805 */ /* 0x000fe4000001ff00 */
[----:B------:R-:W-:Y:S02]  /*57b0*/  SEL R0, RZ, 0xffffffff, P4 ;  /* 0xffffffffff007807 */ /* 0x000fe40002000000 */
[----:B------:R-:W-:Y:S03]  /*57c0*/  P2R R198, PR, RZ, 0x40 ;  /* 0x00000040ffc67803 */ /* 0x000fe60000000000 */
[----:B------:R-:W-:Y:S04]  /*57d0*/  @P6 SHF.L.U32 R4, R180, 0x1f, RZ ;  /* 0x0000001fb4046819 */ /* 0x000fe800000006ff */
[----:B------:R-:W-:Y:S01]  /*57e0*/  @P2 SEL R0, R5, R0, !P3 ;  /* 0x0000000005002207 */ /* 0x000fe20005800000 */
[----:B------:R-:W1:Y:S03]  /*57f0*/  @P6 SYNCS.PHASECHK.TRANS64.TRYWAIT P1, [R3+URZ+0x70], R4 ;  /* 0x00007004030065a7 */ /* 0x000e6600080211ff */
[----:B------:R-:W-:Y:S04]  /*5800*/  LOP3.LUT R0, R0, 0x1, RZ, 0xc0, !PT ;  /* 0x0000000100007812 */ /* 0x000fe800078ec0ff */
[----:B------:R-:W-:Y:S04]  /*5810*/  ISETP.NE.U32.AND P5, PT, R0, 0x1, PT ;  /* 0x000000010000780c */ /* 0x000fe80003fa5070 */
[----:B------:R-:W-:Y:S01]  /*5820*/  P2R R197, PR, RZ, 0x20 ;  /* 0x00000020ffc57803 */ /* 0x000fe20000000000 */
[----:B------:R3:W4:Y:S01]  /*5830*/  SYNCS.PHASECHK.TRANS64.TRYWAIT P0, [R193+URZ+0xe0], R2 ;  /* 0x0000e002c10075a7 */ /* 0x00072200080011ff */
[----:B-1----:R-:W-:Y:S01]  /*5840*/  @P6 SEL R196, RZ, 0x1, !P1 ;  /* 0x00000001ffc46807 */ /* 0x002fe20004800000 */
[----:B---3--:R-:W-:Y:S06]  /*5850*/  @!P6 BRA `(.L_x_92) ;  /* 0x00000000009ce947 */ /* 0x008fec0003800000 */
[----:B------:R-:W-:Y:S01]  /*5860*/  @P5 IMAD R6, R181, 0x2000, R186 ;  /* 0x00002000b5065824 */ /* 0x000fe200078e02ba */
[----:B------:R-:W-:Y:S01]  /*5870*/  ISETP.NE.AND P1, PT, R196, RZ, PT ;  /* 0x000000ffc400720c */ /* 0x000fe20003f25270 */
[----:B------:R-:W-:Y:S01]  /*5880*/  BSSY B0, `(.L_x_93) ;  /* 0x0000010000007945 */ /* 0x000fe20003800000 */
[----:B------:R-:W-:Y:S01]  /*5890*/  CS2R R150, SRZ ;  /* 0x0000000000967805 */ /* 0x000fe2000001ff00 */
[--C-:B------:R-:W-:Y:S01]  /*58a0*/  @P5 IMAD R7, R187, -0x10, R6.reuse ;  /* 0xfffffff0bb075824 */ /* 0x100fe200078e0206 */
[----:B------:R-:W-:Y:S01]  /*58b0*/  CS2R R148, SRZ ;  /* 0x0000000000947805 */ /* 0x000fe2000001ff00 */
[----:B------:R-:W-:Y:S01]  /*58c0*/  @P5 IMAD R5, R185, -0x10, R6 ;  /* 0xfffffff0b9055824 */ /* 0x000fe200078e0206 */
[----:B------:R-:W-:Y:S01]  /*58d0*/  CS2R R158, SRZ ;  /* 0x00000000009e7805 */ /* 0x000fe2000001ff00 */
[----:B------:R-:W-:Y:S01]  /*58e0*/  @P5 IMAD R4, R184, 0x10, R7 ;  /* 0x00000010b8045824 */ /* 0x000fe200078e0207 */
[----:B------:R-:W-:Y:S02]  /*58f0*/  CS2R R156, SRZ ;  /* 0x00000000009c7805 */ /* 0x000fe4000001ff00 */
[----:B------:R-:W-:Y:S02]  /*5900*/  CS2R R154, SRZ ;  /* 0x00000000009a7805 */ /* 0x000fe4000001ff00 */
[----:B------:R-:W-:Y:S02]  /*5910*/  CS2R R152, SRZ ;  /* 0x0000000000987805 */ /* 0x000fe4000001ff00 */
[----:B------:R-:W-:Y:S02]  /*5920*/  CS2R R162, SRZ ;  /* 0x0000000000a27805 */ /* 0x000fe4000001ff00 */
[----:B------:R-:W-:Y:S01]  /*5930*/  CS2R R160, SRZ ;  /* 0x0000000000a07805 */ /* 0x000fe2000001ff00 */
[----:B------:R-:W-:Y:S06]  /*5940*/  @P1 BRA `(.L_x_94) ;  /* 0x00000000000c1947 */ /* 0x000fec0003800000 */
[----:B------:R-:W-:Y:S04]  /*5950*/  SHF.L.U32 R0, R180, 0x1f, RZ ;  /* 0x0000001fb4007819 */ /* 0x000fe800000006ff */
[----:B------:R-:W1:Y:S02]  /*5960*/  SYNCS.PHASECHK.TRANS64.TRYWAIT P1, [R3+URZ+0x70], R0 ;  /* 0x00007000030075a7 */ /* 0x000e6400080211ff */
[----:B-1----:R-:W-:Y:S05]  /*5970*/  @!P1 BRA `(.L_x_95) ;  /* 0x00000060007c9947 */ /* 0x002fea0003800000 */
.L_x_94:
[----:B------:R-:W-:Y:S05]  /*5980*/  BSYNC B0 ;  /* 0x0000000000007941 */ /* 0x000fea0003800000 */
.L_x_93:
[----:B------:R-:W-:Y:S01]  /*5990*/  ISETP.NE.AND P1, PT, R197, RZ, PT ;  /* 0x000000ffc500720c */ /* 0x000fe20003f25270 */
[----:B-1----:R-:W-:Y:S02]  /*59a0*/  VIADD R3, R3, 0x90 ;  /* 0x0000009003037836 */ /* 0x002fe40000000000 */
[----:B------:R-:W-:Y:S02]  /*59b0*/  IMAD.U32 R0, RZ, RZ, UR37 ;  /* 0x00000025ff007e24 */ /* 0x000fe4000f8e00ff */
[----:B------:R-:W-:Y:S03]  /*59c0*/  VIADD R181, R181, 0x1 ;  /* 0x00000001b5b57836 */ /* 0x000fe60000000000 */
[----:B------:R-:W-:Y:S05]  /*59d0*/  PRMT R0, R0, 0x654, R3 ;  /* 0x0000065400007816 */ /* 0x000fea0000000003 */
[----:B------:R1:W3:Y:S04]  /*59e0*/  @P1 LDS.128 R148, [R6] ;  /* 0x0000000006941984 */ /* 0x0002e80000000c00 */
[----:B------:R1:W1:Y:S04]  /*59f0*/  @P1 LDS.128 R156, [R5+0x20] ;  /* 0x00002000059c1984 */ /* 0x0002680000000c00 */
[----:B------:R1:W1:Y:S04]  /*5a00*/  @P1 LDS.128 R152, [R7+0x10] ;  /* 0x0000100007981984 */ /* 0x0002680000000c00 */
[----:B------:R1:W1:Y:S01]  /*5a10*/  @P1 LDS.128 R160, [R4+0x10] ;  /* 0x0000100004a01984 */ /* 0x0002620000000c00 */
[C---:B------:R-:W-:Y:S01]  /*5a20*/  ISETP.NE.AND P1, PT, R181.reuse, 0x4, PT ;  /* 0x00000004b500780c */ /* 0x040fe20003f25270 */
[----:B------:R-:W-:Y:S01]  /*5a30*/  @!PT LDS RZ, [RZ] ;  /* 0x00000000fffff984 */ /* 0x000fe20000000800 */
[----:B------:R-:W-:Y:S01]  /*5a40*/  @!PT LDS RZ, [RZ] ;  /* 0x00000000fffff984 */ /* 0x000fe20000000800 */
[----:B------:R-:W-:Y:S01]  /*5a50*/  @!PT LDS RZ, [RZ] ;  /* 0x00000000fffff984 */ /* 0x000fe20000000800 */
[----:B------:R-:W-:Y:S01]  /*5a60*/  @!PT LDS RZ, [RZ] ;  /* 0x00000000fffff984 */ /* 0x000fe20000000800 */
[----:B------:R5:W-:Y:S06]  /*5a70*/  MEMBAR.ALL.CTA ;  /* 0x0000000000007992 */ /* 0x000bec0000008000 */
[----:B-----5:R-:W5:Y:S01]  /*5a80*/  FENCE.VIEW.ASYNC.S ;  /* 0x00000000000073c6 */ /* 0x020f620000000000 */
[----:B------:R-:W-:Y:S02]  /*5a90*/  SEL R3, RZ, 0x1, P1 ;  /* 0x00000001ff037807 */ /* 0x000fe40000800000 */
[----:B------:R-:W-:Y:S02]  /*5aa0*/  SEL R181, R181, RZ, P1 ;  /* 0x000000ffb5b57207 */ /* 0x000fe40000800000 */
[----:B------:R-:W-:Y:S01]  /*5ab0*/  LOP3.LUT R180, R180, R3, RZ, 0x3c, !PT ;  /* 0x00000003b4b47212 */ /* 0x000fe200078e3cff */
[----:B-----5:R1:W-:Y:S06]  /*5ac0*/  SYNCS.ARRIVE.TRANS64.RED.A1T0 RZ, [R0+URZ], RZ ;  /* 0x000000ff00ff79a7 */ /* 0x0203ec00081004ff */
.L_x_92:
[----:B------:R-:W-:Y:S05]  /*5ad0*/  BSYNC B1 ;  /* 0x0000000000017941 */ /* 0x000fea0003800000 */
.L_x_91:
[----:B-1----:R-:W-:Y:S04]  /*5ae0*/  SHF.R.U32.HI R0, RZ, 0x15, R80 ;  /* 0x00000015ff007819 */ /* 0x002fe80000011650 */
[----:B------:R-:W-:Y:S01]  /*5af0*/  LOP3.LUT P1, RZ, R0, 0x3, R173, 0x48, !PT ;  /* 0x0000000300ff7812 */ /* 0x000fe200078248ad */
[----:B------:R-:W-:Y:S01]  /*5b00*/  @!UPT UIADD3 URZ, UPT, UPT, URZ, URZ, URZ ;  /* 0x000000fffffff290 */ /* 0x000fe2000fffe0ff */
[----:B----4-:R-:W-:Y:S11]  /*5b10*/  @P0 BRA `(.L_x_96) ;  /* 0x0000000000080947 */ /* 0x010ff60003800000 */
[----:B------:R-:W1:Y:S02]  /*5b20*/  SYNCS.PHASECHK.TRANS64.TRYWAIT P0, [R193+URZ+0xe0], R2 ;  /* 0x0000e002c10075a7 */ /* 0x000e6400080011ff */
[----:B-1----:R-:W-:Y:S05]  /*5b30*/  @!P0 BRA `(.L_x_97) ;  /* 0x0000006000208947 */ /* 0x002fea0003800000 */
.L_x_96:
[----:B------:R-:W-:Y:S04]  /*5b40*/  BSSY.RECONVERGENT B6, `(.L_x_98) ;  /* 0x0000012000067945 */ /* 0x000fe80003800200 */
[----:B------:R-:W-:Y:S05]  /*5b50*/  @!P1 BRA `(.L_x_99) ;  /* 0x0000000000409947 */ /* 0x000fea0003800000 */
[----:B------:R-:W4:Y:S01]  /*5b60*/  LDCU.64 UR8, c[0x4][0x78] ;  /* 0x01000f00ff0877ac */ /* 0x000f220008000a00 */
[----:B------:R-:W-:Y:S01]  /*5b70*/  MOV R3, 0x0 ;  /* 0x0000000000037802 */ /* 0x000fe20000000f00 */
[----:B------:R-:W-:Y:S02]  /*5b80*/  HFMA2 R12, -RZ, RZ, 0, 5.9604644775390625e-08 ;  /* 0x00000001ff0c7431 */ /* 0x000fe400000001ff */
[----:B------:R-:W-:Y:S02]  /*5b90*/  IMAD.MOV.U32 R8, RZ, RZ, 0x192 ;  /* 0x00000192ff087424 */ /* 0x000fe400078e00ff */
[----:B------:R-:W-:Y:S01]  /*5ba0*/  IMAD.MOV.U32 R13, RZ, RZ, RZ ;  /* 0x000000ffff0d7224 */ /* 0x000fe200078e00ff */
[----:B------:R-:W5:Y:S01]  /*5bb0*/  LDCU.64 UR6, c[0x4][0x80] ;  /* 0x01001000ff0677ac */ /* 0x000f620008000a00 */
[----:B-1----:R-:W1:Y:S01]  /*5bc0*/  LDC.64 R2, c[0x4][R3] ;  /* 0x0100000003027b82 */ /* 0x002e620000000a00 */
[----:B------:R-:W2:Y:S01]  /*5bd0*/  LDCU.64 UR4, c[0x4][0x18] ;  /* 0x01000300ff0477ac */ /* 0x000ea20008000a00 */
[----:B----4-:R-:W-:Y:S01]  /*5be0*/  MOV R5, UR9 ;  /* 0x0000000900057c02 */ /* 0x010fe20008000f00 */
[----:B------:R-:W-:Y:S01]  /*5bf0*/  IMAD.U32 R4, RZ, RZ, UR8 ;  /* 0x00000008ff047e24 */ /* 0x000fe2000f8e00ff */
[----:B-----5:R-:W-:Y:S01]  /*5c00*/  MOV R7, UR7 ;  /* 0x0000000700077c02 */ /* 0x020fe20008000f00 */
[----:B------:R-:W-:Y:S01]  /*5c10*/  IMAD.U32 R6, RZ, RZ, UR6 ;  /* 0x00000006ff067e24 */ /* 0x000fe2000f8e00ff */
[----:B--2---:R-:W-:Y:S01]  /*5c20*/  MOV R11, UR5 ;  /* 0x00000005000b7c02 */ /* 0x004fe20008000f00 */
[----:B------:R-:W-:Y:S02]  /*5c30*/  IMAD.U32 R10, RZ, RZ, UR4 ;  /* 0x00000004ff0a7e24 */ /* 0x000fe4000f8e00ff */
[----:B------:R-:W-:Y:S07]  /*5c40*/  LEPC R20, `(.L_x_99) ;  /* 0x000000001014794e */ /* 0x000fee0000000000 */
[----:B-1-3--:R-:W-:Y:S05]  /*5c50*/  CALL.ABS.NOINC R2 ;  /* 0x0000000002007343 */ /* 0x00afea0003c00000 */
.L_x_99:
[----:B------:R-:W-:Y:S05]  /*5c60*/  BSYNC.RECONVERGENT B6 ;  /* 0x0000000000067941 */ /* 0x000fea0003800200 */
.L_x_98:
[-C--:B---3--:R-:W-:Y:S01]  /*5c70*/  F2FP.F16.E5M2.UNPACK_B R83, R148.reuse ;  /* 0x00000094ff53723e */ /* 0x088fe200020004ff */
[----:B------:R-:W-:Y:S05]  /*5c80*/  WARPSYNC.ALL ;  /* 0x0000000000007948 */ /* 0x000fea0003800000 */
[----:B------:R-:W-:Y:S01]  /*5c90*/  R2UR UR4, R80 ;  /* 0x00000000500472ca */ /* 0x000fe200000e0000 */
[--C-:B------:R-:W-:Y:S01]  /*5ca0*/  HADD2.F32 R82, -RZ, R83.reuse.H0_H0 ;  /* 0x20000053ff527230 */ /* 0x100fe20000004100 */
[----:B------:R-:W-:Y:S01]  /*5cb0*/  F2FP.F16.E5M2.UNPACK_B R85, R148.H1 ;  /* 0x00000094ff55723e */ /* 0x000fe200030004ff */
[----:B------:R-:W-:Y:S01]  /*5cc0*/  HADD2.F32 R83, -RZ, R83.H1_H1 ;  /* 0x30000053ff537230 */ /* 0x000fe20000004100 */
[-C--:B------:R-:W-:Y:S01]  /*5cd0*/  F2FP.F16.E5M2.UNPACK_B R87, R149.reuse ;  /* 0x00000095ff57723e */ /* 0x080fe200020004ff */
[----:B------:R-:W-:Y:S01]  /*5ce0*/  BSSY.RECONVERGENT B0, `(.L_x_100) ;  /* 0x000011d000007945 */ /* 0x000fe20003800200 */
[----:B------:R-:W-:Y:S01]  /*5cf0*/  F2FP.F16.E5M2.UNPACK_B R89, R149.H1 ;  /* 0x00000095ff59723e */ /* 0x000fe200030004ff */
[----:B------:R-:W-:Y:S01]  /*5d00*/  HADD2.F32 R84, -RZ, R85.H0_H0 ;  /* 0x20000055ff547230 */ /* 0x000fe20000004100 */
[-C--:B------:R-:W-:Y:S01]  /*5d10*/  F2FP.F16.E5M2.UNPACK_B R91, R150.reuse ;  /* 0x00000096ff5b723e */ /* 0x080fe200020004ff */
[----:B------:R-:W-:Y:S01]  /*5d20*/  HADD2.F32 R88, -RZ, R87.H1_H1 ;  /* 0x30000057ff587230 */ /* 0x000fe20000004100 */
[----:B------:R-:W-:Y:S01]  /*5d30*/  F2FP.F16.E5M2.UNPACK_B R93, R150.H1 ;  /* 0x00000096ff5d723e */ /* 0x000fe200030004ff */
[----:B------:R-:W-:Y:S01]  /*5d40*/  HADD2.F32 R86, -RZ, R85.H1_H1 ;  /* 0x30000055ff567230 */ /* 0x000fe20000004100 */
[-C--:B------:R-:W-:Y:S01]  /*5d50*/  F2FP.F16.E5M2.UNPACK_B R95, R151.reuse ;  /* 0x00000097ff5f723e */ /* 0x080fe200020004ff */
[----:B------:R-:W2:Y:S01]  /*5d60*/  LDTM.x64 R4, tmem[UR4] ;  /* 0x00000004000479ee */ /* 0x000ea20008340000 */
[----:B------:R-:W-:Y:S01]  /*5d70*/  F2FP.F16.E5M2.UNPACK_B R97, R151.H1 ;  /* 0x00000097ff61723e */ /* 0x000fe200030004ff */
[----:B------:R-:W-:Y:S01]  /*5d80*/  HADD2.F32 R85, -RZ, R87.H0_H0 ;  /* 0x20000057ff557230 */ /* 0x000fe20000004100 */
[-C--:B------:R-:W-:Y:S01]  /*5d90*/  F2FP.F16.E5M2.UNPACK_B R99, R152.reuse ;  /* 0x00000098ff63723e */ /* 0x080fe200020004ff */
[----:B------:R-:W-:Y:S01]  /*5da0*/  HADD2.F32 R87, -RZ, R89.H0_H0 ;  /* 0x20000059ff577230 */ /* 0x000fe20000004100 */
[----:B------:R-:W-:Y:S01]  /*5db0*/  F2FP.F16.E5M2.UNPACK_B R101, R152.H1 ;  /* 0x00000098ff65723e */ /* 0x000fe200030004ff */
[----:B------:R-:W-:Y:S01]  /*5dc0*/  HADD2.F32 R92, -RZ, R91.H1_H1 ;  /* 0x3000005bff5c7230 */ /* 0x000fe20000004100 */
[----:B------:R-:W-:Y:S01]  /*5dd0*/  SHF.L.U32 R199, R176, 0x4, RZ ;  /* 0x00000004b0c77819 */ /* 0x000fe200000006ff */
[----:B------:R-:W-:Y:S01]  /*5de0*/  HADD2.F32 R96, -RZ, R95.H1_H1 ;  /* 0x3000005fff607230 */ /* 0x000fe20000004100 */
[----:B------:R-:W-:Y:S01]  /*5df0*/  SHF.L.U32 R207, R175, 0x4, RZ ;  /* 0x00000004afcf7819 */ /* 0x000fe200000006ff */
[----:B------:R-:W-:Y:S01]  /*5e00*/  HADD2.F32 R100, -RZ, R99.H1_H1 ;  /* 0x30000063ff647230 */ /* 0x000fe20000004100 */
[----:B------:R-:W-:Y:S01]  /*5e10*/  IADD3 R192, PT, PT, R186, R199, RZ ;  /* 0x000000c7bac07210 */ /* 0x000fe20007ffe0ff */
[----:B------:R-:W-:Y:S01]  /*5e20*/  HADD2.F32 R90, -RZ, R89.H1_H1 ;  /* 0x30000059ff5a7230 */ /* 0x000fe20000004100 */
[----:B------:R-:W-:Y:S01]  /*5e30*/  SHF.L.U32 R205, R184, 0x4, RZ ;  /* 0x00000004b8cd7819 */ /* 0x000fe200000006ff */
[----:B------:R-:W-:Y:S01]  /*5e40*/  HADD2.F32 R89, -RZ, R91.H0_H0 ;  /* 0x2000005bff597230 */ /* 0x000fe20000004100 */
[-C--:B------:R-:W-:Y:S01]  /*5e50*/  F2FP.F16.E5M2.UNPACK_B R103, R153.reuse ;  /* 0x00000099ff67723e */ /* 0x080fe200020004ff */
[--C-:B------:R-:W-:Y:S01]  /*5e60*/  HADD2.F32 R91, -RZ, R93.reuse.H0_H0 ;  /* 0x2000005dff5b7230 */ /* 0x100fe20000004100 */
[----:B------:R-:W-:Y:S01]  /*5e70*/  IADD3 R194, PT, PT, R205, R192, RZ ;  /* 0x000000c0cdc27210 */ /* 0x000fe20007ffe0ff */
[----:B------:R-:W-:Y:S01]  /*5e80*/  HADD2.F32 R94, -RZ, R93.H1_H1 ;  /* 0x3000005dff5e7230 */ /* 0x000fe20000004100 */
[----:B------:R-:W-:Y:S01]  /*5e90*/  F2FP.F16.E5M2.UNPACK_B R105, R153.H1 ;  /* 0x00000099ff69723e */ /* 0x000fe200030004ff */
[----:B------:R-:W-:Y:S01]  /*5ea0*/  HADD2.F32 R93, -RZ, R95.H0_H0 ;  /* 0x2000005fff5d7230 */ /* 0x000fe20000004100 */
[-C--:B------:R-:W-:Y:S01]  /*5eb0*/  F2FP.F16.E5M2.UNPACK_B R107, R154.reuse ;  /* 0x0000009aff6b723e */ /* 0x080fe200020004ff */
[----:B------:R-:W-:Y:S01]  /*5ec0*/  HADD2.F32 R104, -RZ, R103.H1_H1 ;  /* 0x30000067ff687230 */ /* 0x000fe20000004100 */
[----:B------:R-:W-:Y:S01]  /*5ed0*/  F2FP.F16.E5M2.UNPACK_B R109, R154.H1 ;  /* 0x0000009aff6d723e */ /* 0x000fe200030004ff */
[C---:B--2---:R-:W-:Y:S01]  /*5ee0*/  FMUL R0, R78.reuse, R4 ;  /* 0x000000044e007220 */ /* 0x044fe20000400000 */
[C---:B-1----:R-:W-:Y:S01]  /*5ef0*/  FMUL R2, R78.reuse, R5 ;  /* 0x000000054e027220 */ /* 0x042fe20000400000 */
[C---:B------:R-:W-:Y:S01]  /*5f00*/  FMUL R4, R78.reuse, R8 ;  /* 0x000000084e047220 */ /* 0x040fe20000400000 */
[C---:B------:R-:W-:Y:S01]  /*5f10*/  FMUL R5, R78.reuse, R9 ;  /* 0x000000094e057220 */ /* 0x040fe20000400000 */
[C---:B------:R-:W-:Y:S01]  /*5f20*/  FFMA R0, R81.reuse, R82, R0 ;  /* 0x0000005251007223 */ /* 0x040fe20000000000 */
[C---:B------:R-:W-:Y:S01]  /*5f30*/  FFMA R2, R81.reuse, R83, R2 ;  /* 0x0000005351027223 */ /* 0x040fe20000000002 */
[C---:B------:R-:W-:Y:S01]  /*5f40*/  FMUL R8, R78.reuse, R12 ;  /* 0x0000000c4e087220 */ /* 0x040fe20000400000 */
[C---:B------:R-:W-:Y:S01]  /*5f50*/  FMUL R9, R78.reuse, R13 ;  /* 0x0000000d4e097220 */ /* 0x040fe20000400000 */
[C---:B------:R-:W-:Y:S01]  /*5f60*/  FMUL R12, R78.reuse, R16 ;  /* 0x000000104e0c7220 */ /* 0x040fe20000400000 */
[C---:B------:R-:W-:Y:S01]  /*5f70*/  FMUL R13, R78.reuse, R17 ;  /* 0x000000114e0d7220 */ /* 0x040fe20000400000 */
[C---:B------:R-:W-:Y:S01]  /*5f80*/  FMUL R16, R78.reuse, R20 ;  /* 0x000000144e107220 */ /* 0x040fe20000400000 */
[C---:B------:R-:W-:Y:S01]  /*5f90*/  FMUL R17, R78.reuse, R21 ;  /* 0x000000154e117220 */ /* 0x040fe20000400000 */
[C---:B------:R-:W-:Y:S01]  /*5fa0*/  FMUL R20, R78.reuse, R24 ;  /* 0x000000184e147220 */ /* 0x040fe20000400000 */
[C---:B------:R-:W-:Y:S01]  /*5fb0*/  FMUL R21, R78.reuse, R25 ;  /* 0x000000194e157220 */ /* 0x040fe20000400000 */
[----:B------:R-:W-:Y:S02]  /*5fc0*/  HADD2.F32 R108, -RZ, R107.H1_H1 ;  /* 0x3000006bff6c7230 */ /* 0x000fe40000004100 */
[C---:B------:R-:W-:Y:S01]  /*5fd0*/  FMUL R24, R78.reuse, R28 ;  /* 0x0000001c4e187220 */ /* 0x040fe20000400000 */
[C---:B------:R-:W-:Y:S01]  /*5fe0*/  FMUL R25, R78.reuse, R29 ;  /* 0x0000001d4e197220 */ /* 0x040fe20000400000 */
[C---:B------:R-:W-:Y:S01]  /*5ff0*/  FMUL R28, R78.reuse, R32 ;  /* 0x000000204e1c7220 */ /* 0x040fe20000400000 */
[C---:B------:R-:W-:Y:S01]  /*6000*/  FMUL R29, R78.reuse, R33 ;  /* 0x000000214e1d7220 */ /* 0x040fe20000400000 */
[C---:B------:R-:W-:Y:S01]  /*6010*/  FMUL R32, R78.reuse, R36 ;  /* 0x000000244e207220 */ /* 0x040fe20000400000 */
[----:B------:R-:W-:Y:S01]  /*6020*/  F2FP.F16.E5M2.UNPACK_B R111, R155 ;  /* 0x0000009bff6f723e */ /* 0x000fe200020004ff */
[C---:B------:R-:W-:Y:S01]  /*6030*/  FMUL R33, R78.reuse, R37 ;  /* 0x000000254e217220 */ /* 0x040fe20000400000 */
[C---:B------:R-:W-:Y:S01]  /*6040*/  FMUL R36, R78.reuse, R40 ;  /* 0x000000284e247220 */ /* 0x040fe20000400000 */
[----:B------:R-:W-:Y:S01]  /*6050*/  F2FP.F16.E5M2.UNPACK_B R113, R155.H1 ;  /* 0x0000009bff71723e */ /* 0x000fe200030004ff */
[C---:B------:R-:W-:Y:S01]  /*6060*/  FMUL R37, R78.reuse, R41 ;  /* 0x000000294e257220 */ /* 0x040fe20000400000 */
[----:B------:R-:W-:Y:S02]  /*6070*/  HADD2.F32 R112, -RZ, R111.H1_H1 ;  /* 0x3000006fff707230 */ /* 0x000fe40000004100 */
        /* <DEDUP_REMOVED lines=26> */
[C---:B------:R-:W-:Y:S01]  /*6220*/  FFMA R3, R81.reuse, R84, R3 ;  /* 0x0000005451037223 */ /* 0x040fe20000000003 */
[C---:B------:R-:W-:Y:S01]  /*6230*/  FFMA R7, R81.reuse, R86, R7 ;  /* 0x0000005651077223 */ /* 0x040fe20000000007 */
[----:B------:R-:W-:Y:S01]  /*6240*/  F2FP.F16.E5M2.UNPACK_B R131, R160 ;  /* 0x000000a0ff83723e */ /* 0x000fe200020004ff */
[C---:B------:R-:W-:Y:S01]  /*6250*/  FFMA R4, R81.reuse, R85, R4 ;  /* 0x0000005551047223 */ /* 0x040fe20000000004 */
[C---:B------:R-:W-:Y:S01]  /*6260*/  FFMA R5, R81.reuse, R88, R5 ;  /* 0x0000005851057223 */ /* 0x040fe20000000005 */
[----:B------:R-:W-:Y:S01]  /*6270*/  F2FP.F16.E5M2.UNPACK_B R133, R160.H1 ;  /* 0x000000a0ff85723e */ /* 0x000fe200030004ff */
[----:B------:R-:W-:Y:S01]  /*6280*/  FFMA R6, R81, R87, R6 ;  /* 0x0000005751067223 */ /* 0x000fe20000000006 */
[----:B------:R-:W-:Y:S01]  /*6290*/  F2FP.SATFINITE.E5M2.F32.PACK_AB_MERGE_C R195, R7, R3, RZ ;  /* 0x0000000307c3723e */ /* 0x000fe200048060ff */
[----:B------:R-:W-:Y:S02]  /*62a0*/  HADD2.F32 R128, -RZ, R127.H1_H1 ;  /* 0x3000007fff807230 */ /* 0x000fe40000004100 */
[----:B------:R-:W-:Y:S01]  /*62b0*/  FMUL R11, R78, R11 ;  /* 0x0000000b4e0b7220 */ /* 0x000fe20000400000 */
[----:B------:R-:W-:Y:S01]  /*62c0*/  HADD2.F32 R132, -RZ, R131.H1_H1 ;  /* 0x30000083ff847230 */ /* 0x000fe20000004100 */
[----:B------:R-:W-:Y:S01]  /*62d0*/  F2FP.SATFINITE.E5M2.F32.PACK_AB_MERGE_C R200, R2, R0, R195 ;  /* 0x0000000002c8723e */ /* 0x000fe200048060c3 */
[----:B------:R-:W-:Y:S01]  /*62e0*/  FMUL R10, R78, R14 ;  /* 0x0000000e4e0a7220 */ /* 0x000fe20000400000 */
[----:B------:R-:W-:Y:S01]  /*62f0*/  IADD3 R195, PT, PT, R186, R207, RZ ;  /* 0x000000cfbac37210 */ /* 0x000fe20007ffe0ff */
[C---:B------:R-:W-:Y:S01]  /*6300*/  FFMA R11, R81.reuse, R90, R11 ;  /* 0x0000005a510b7223 */ /* 0x040fe2000000000b */
[C---:B------:R-:W-:Y:S01]  /*6310*/  FFMA R8, R81.reuse, R89, R8 ;  /* 0x0000005951087223 */ /* 0x040fe20000000008 */
[C---:B------:R-:W-:Y:S01]  /*6320*/  FFMA R9, R81.reuse, R92, R9 ;  /* 0x0000005c51097223 */ /* 0x040fe20000000009 */
[--C-:B------:R-:W-:Y:S02]  /*6330*/  HADD2.F32 R95, -RZ, R97.reuse.H0_H0 ;  /* 0x20000061ff5f7230 */ /* 0x100fe40000004100 */
[----:B------:R-:W-:Y:S01]  /*6340*/  FFMA R10, R81, R91, R10 ;  /* 0x0000005b510a7223 */ /* 0x000fe2000000000a */
[----:B------:R-:W-:Y:S01]  /*6350*/  F2FP.SATFINITE.E5M2.F32.PACK_AB_MERGE_C R201, R11, R6, RZ ;  /* 0x000000060bc9723e */ /* 0x000fe200048060ff */
[C---:B------:R-:W-:Y:S01]  /*6360*/  FMUL R15, R78.reuse, R15 ;  /* 0x0000000f4e0f7220 */ /* 0x040fe20000400000 */
[----:B------:R-:W-:Y:S02]  /*6370*/  HADD2.F32 R98, -RZ, R97.H1_H1 ;  /* 0x30000061ff627230 */ /* 0x000fe40000004100 */
[C---:B------:R-:W-:Y:S01]  /*6380*/  FMUL R14, R78.reuse, R18 ;  /* 0x000000124e0e7220 */ /* 0x040fe20000400000 */
[----:B------:R-:W-:Y:S01]  /*6390*/  F2FP.SATFINITE.E5M2.F32.PACK_AB_MERGE_C R201, R5, R4, R201 ;  /* 0x0000000405c9723e */ /* 0x000fe200048060c9 */
[----:B------:R-:W-:Y:S02]  /*63a0*/  HADD2.F32 R97, -RZ, R99.H0_H0 ;  /* 0x20000063ff617230 */ /* 0x000fe40000004100 */
[C---:B------:R-:W-:Y:S01]  /*63b0*/  FFMA R15, R81.reuse, R94, R15 ;  /* 0x0000005e510f7223 */ /* 0x040fe2000000000f */
[C---:B------:R-:W-:Y:S01]  /*63c0*/  FFMA R12, R81.reuse, R93, R12 ;  /* 0x0000005d510c7223 */ /* 0x040fe2000000000c */
[----:B------:R-:W-:Y:S01]  /*63d0*/  FFMA R13, R81, R96, R13 ;  /* 0x00000060510d7223 */ /* 0x000fe2000000000d */
[----:B------:R-:W-:Y:S01]  /*63e0*/  F2FP.F16.E5M2.UNPACK_B R135, R161 ;  /* 0x000000a1ff87723e */ /* 0x000fe200020004ff */
[--C-:B------:R-:W-:Y:S01]  /*63f0*/  HADD2.F32 R99, -RZ, R101.reuse.H0_H0 ;  /* 0x20000065ff637230 */ /* 0x100fe20000004100 */
[----:B------:R-:W-:Y:S01]  /*6400*/  F2FP.SATFINITE.E5M2.F32.PACK_AB_MERGE_C R202, R15, R10, RZ ;  /* 0x0000000a0fca723e */ /* 0x000fe200048060ff */
[----:B------:R-:W-:Y:S01]  /*6410*/  FFMA R14, R81, R95, R14 ;  /* 0x0000005f510e7223 */ /* 0x000fe2000000000e */
[C---:B------:R-:W-:Y:S01]  /*6420*/  FMUL R19, R78.reuse, R19 ;  /* 0x000000134e137220 */ /* 0x040fe20000400000 */
[----:B------:R-:W-:Y:S01]  /*6430*/  HADD2.F32 R102, -RZ, R101.H1_H1 ;  /* 0x30000065ff667230 */ /* 0x000fe20000004100 */
[----:B------:R-:W-:Y:S01]  /*6440*/  F2FP.SATFINITE.E5M2.F32.PACK_AB_MERGE_C R202, R9, R8, R202 ;  /* 0x0000000809ca723e */ /* 0x000fe200048060ca */
[----:B------:R-:W-:Y:S02]  /*6450*/  HADD2.F32 R101, -RZ, R103.H0_H0 ;  /* 0x20000067ff657230 */ /* 0x000fe40000004100 */
[C---:B------:R-:W-:Y:S01]  /*6460*/  FFMA R19, R81.reuse, R98, R19 ;  /* 0x0000006251137223 */ /* 0x040fe20000000013 */
[C---:B------:R-:W-:Y:S01]  /*6470*/  FFMA R16, R81.reuse, R97, R16 ;  /* 0x0000006151107223 */ /* 0x040fe20000000010 */
[----:B------:R-:W-:Y:S01]  /*6480*/  FFMA R17, R81, R100, R17 ;  /* 0x0000006451117223 */ /* 0x000fe20000000011 */
[----:B------:R-:W-:Y:S02]  /*6490*/  HADD2.F32 R136, -RZ, R135.H1_H1 ;  /* 0x30000087ff887230 */ /* 0x000fe40000004100 */
[C---:B------:R-:W-:Y:S01]  /*64a0*/  FMUL R18, R78.reuse, R22 ;  /* 0x000000164e127220 */ /* 0x040fe20000400000 */
[----:B------:R-:W-:Y:S01]  /*64b0*/  F2FP.F16.E5M2.UNPACK_B R137, R161.H1 ;  /* 0x000000a1ff89723e */ /* 0x000fe200030004ff */
[C---:B------:R-:W-:Y:S01]  /*64c0*/  FMUL R23, R78.reuse, R23 ;  /* 0x000000174e177220 */ /* 0x040fe20000400000 */
[--C-:B------:R-:W-:Y:S01]  /*64d0*/  HADD2.F32 R103, -RZ, R105.reuse.H0_H0 ;  /* 0x20000069ff677230 */ /* 0x100fe20000004100 */
[----:B------:R-:W-:Y:S01]  /*64e0*/  F2FP.SATFINITE.E5M2.F32.PACK_AB_MERGE_C R203, R19, R14, RZ ;  /* 0x0000000e13cb723e */ /* 0x000fe200048060ff */
[C---:B------:R-:W-:Y:S01]  /*64f0*/  FFMA R18, R81.reuse, R99, R18 ;  /* 0x0000006351127223 */ /* 0x040fe20000000012 */
[C---:B------:R-:W-:Y:S01]  /*6500*/  FFMA R23, R81.reuse, R102, R23 ;  /* 0x0000006651177223 */ /* 0x040fe20000000017 */
[----:B------:R-:W-:Y:S01]  /*6510*/  FFMA R20, R81, R101, R20 ;  /* 0x0000006551147223 */ /* 0x000fe20000000014 */
[----:B------:R-:W-:Y:S01]  /*6520*/  F2FP.F16.E5M2.UNPACK_B R139, R162 ;  /* 0x000000a2ff8b723e */ /* 0x000fe200020004ff */
[----:B------:R-:W-:Y:S01]  /*6530*/  HADD2.F32 R106, -RZ, R105.H1_H1 ;  /* 0x30000069ff6a7230 */ /* 0x000fe20000004100 */
[----:B------:R-:W-:Y:S01]  /*6540*/  F2FP.SATFINITE.E5M2.F32.PACK_AB_MERGE_C R203, R13, R12, R203 ;  /* 0x0000000c0dcb723e */ /* 0x000fe200048060cb */
[----:B------:R-:W-:Y:S01]  /*6550*/  FFMA R21, R81, R104, R21 ;  /* 0x0000006851157223 */ /* 0x000fe20000000015 */
[----:B------:R-:W-:Y:S01]  /*6560*/  F2FP.SATFINITE.E5M2.F32.PACK_AB_MERGE_C R208, R23, R18, RZ ;  /* 0x0000001217d0723e */ /* 0x000fe200048060ff */
[----:B------:R-:W-:Y:S02]  /*6570*/  HADD2.F32 R105, -RZ, R107.H0_H0 ;  /* 0x2000006bff697230 */ /* 0x000fe40000004100 */
[C---:B------:R-:W-:Y:S01]  /*6580*/  FMUL R22, R78.reuse, R26 ;  /* 0x0000001a4e167220 */ /* 0x040fe20000400000 */
[----:B------:R1:W-:Y:S01]  /*6590*/  STS.128 [R172+UR49+0x8200], R200 ;  /* 0x008200c8ac007988 */ /* 0x0003e20008000c31 */
[----:B------:R-:W-:Y:S01]  /*65a0*/  F2FP.SATFINITE.E5M2.F32.PACK_AB_MERGE_C R208, R17, R16, R208 ;  /* 0x0000001011d0723e */ /* 0x000fe200048060d0 */
[----:B------:R-:W-:Y:S02]  /*65b0*/  HADD2.F32 R140, -RZ, R139.H1_H1 ;  /* 0x3000008bff8c7230 */ /* 0x000fe40000004100 */
[C---:B------:R-:W-:Y:S01]  /*65c0*/  FFMA R22, R81.reuse, R103, R22 ;  /* 0x0000006751167223 */ /* 0x040fe20000000016 */
[C---:B------:R-:W-:Y:S01]  /*65d0*/  FMUL R27, R78.reuse, R27 ;  /* 0x0000001b4e1b7220 */ /* 0x040fe20000400000 */
[--C-:B------:R-:W-:Y:S02]  /*65e0*/  HADD2.F32 R107, -RZ, R109.reuse.H0_H0 ;  /* 0x2000006dff6b7230 */ /* 0x100fe40000004100 */
[C---:B------:R-:W-:Y:S01]  /*65f0*/  FMUL R26, R78.reuse, R30 ;  /* 0x0000001e4e1a7220 */ /* 0x040fe20000400000 */
[----:B------:R-:W-:Y:S02]  /*6600*/  HADD2.F32 R110, -RZ, R109.H1_H1 ;  /* 0x3000006dff6e7230 */ /* 0x000fe40000004100 */
[C---:B------:R-:W-:Y:S01]  /*6610*/  FFMA R27, R81.reuse, R106, R27 ;  /* 0x0000006a511b7223 */ /* 0x040fe2000000001b */
[C---:B------:R-:W-:Y:S01]  /*6620*/  FFMA R24, R81.reuse, R105, R24 ;  /* 0x0000006951187223 */ /* 0x040fe20000000018 */
[----:B------:R-:W-:Y:S01]  /*6630*/  FFMA R25, R81, R108, R25 ;  /* 0x0000006c51197223 */ /* 0x000fe20000000019 */
[----:B------:R-:W-:Y:S01]  /*6640*/  F2FP.F16.E5M2.UNPACK_B R141, R162.H1 ;  /* 0x000000a2ff8d723e */ /* 0x000fe200030004ff */
[----:B------:R-:W-:Y:S01]  /*6650*/  HADD2.F32 R109, -RZ, R111.H0_H0 ;  /* 0x2000006fff6d7230 */ /* 0x000fe20000004100 */
[----:B------:R-:W-:Y:S01]  /*6660*/  F2FP.SATFINITE.E5M2.F32.PACK_AB_MERGE_C R209, R27, R22, RZ ;  /* 0x000000161bd1723e */ /* 0x000fe200048060ff */
[----:B------:R-:W-:Y:S01]  /*6670*/  FFMA R26, R81, R107, R26 ;  /* 0x0000006b511a7223 */ /* 0x000fe2000000001a */
[C---:B------:R-:W-:Y:S01]  /*6680*/  FMUL R31, R78.reuse, R31 ;  /* 0x0000001f4e1f7220 */ /* 0x040fe20000400000 */
[--C-:B------:R-:W-:Y:S01]  /*6690*/  HADD2.F32 R111, -RZ, R113.reuse.H0_H0 ;  /* 0x20000071ff6f7230 */ /* 0x100fe20000004100 */
[----:B------:R-:W-:Y:S01]  /*66a0*/  F2FP.SATFINITE.E5M2.F32.PACK_AB_MERGE_C R209, R21, R20, R209 ;  /* 0x0000001415d1723e */ /* 0x000fe200048060d1 */
[----:B------:R-:W-:Y:S02]  /*66b0*/  HADD2.F32 R114, -RZ, R113.H1_H1 ;  /* 0x30000071ff727230 */ /* 0x000fe40000004100 */
[C---:B------:R-:W-:Y:S01]  /*66c0*/  FFMA R31, R81.reuse, R110, R31 ;  /* 0x0000006e511f7223 */ /* 0x040fe2000000001f */
[C---:B------:R-:W-:Y:S01]  /*66d0*/  FFMA R28, R81.reuse, R109, R28 ;  /* 0x0000006d511c7223 */ /* 0x040fe2000000001c */
[----:B------:R-:W-:Y:S01]  /*66e0*/  FFMA R29, R81, R112, R29 ;  /* 0x00000070511d7223 */ /* 0x000fe2000000001d */
[----:B------:R-:W-:Y:S02]  /*66f0*/  HADD2.F32 R113, -RZ, R115.H0_H0 ;  /* 0x20000073ff717230 */ /* 0x000fe40000004100 */
[C---:B------:R-:W-:Y:S01]  /*6700*/  FMUL R30, R78.reuse, R34 ;  /* 0x000000224e1e7220 */ /* 0x040fe20000400000 */
[----:B------:R-:W-:Y:S01]  /*6710*/  F2FP.F16.E5M2.UNPACK_B R143, R163 ;  /* 0x000000a3ff8f723e */ /* 0x000fe200020004ff */
[C---:B------:R-:W-:Y:S01]  /*6720*/  FMUL R35, R78.reuse, R35 ;  /* 0x000000234e237220 */ /* 0x040fe20000400000 */
[----:B------:R-:W-:Y:S01]  /*6730*/  HADD2.F32 R115, -RZ, R117.H0_H0 ;  /* 0x20000075ff737230 */ /* 0x000fe20000004100 */
[----:B------:R-:W-:Y:S01]  /*6740*/  F2FP.SATFINITE.E5M2.F32.PACK_AB_MERGE_C R210, R31, R26, RZ ;  /* 0x0000001a1fd2723e */ /* 0x000fe200048060ff */
[C---:B------:R-:W-:Y:S01]  /*6750*/  FFMA R30, R81.reuse, R111, R30 ;  /* 0x0000006f511e7223 */ /* 0x040fe2000000001e */
[C---:B------:R-:W-:Y:S01]  /*6760*/  FFMA R35, R81.reuse, R114, R35 ;  /* 0x0000007251237223 */ /* 0x040fe20000000023 */
[C---:B------:R-:W-:Y:S01]  /*6770*/  FFMA R32, R81.reuse, R113, R32 ;  /* 0x0000007151207223 */ /* 0x040fe20000000020 */
[----:B------:R-:W-:Y:S01]  /*6780*/  F2FP.F16.E5M2.UNPACK_B R145, R163.H1 ;  /* 0x000000a3ff91723e */ /* 0x000fe200030004ff */
[----:B------:R-:W-:Y:S01]  /*6790*/  FFMA R33, R81, R116, R33 ;  /* 0x0000007451217223 */ /* 0x000fe20000000021 */
[----:B------:R-:W-:Y:S01]  /*67a0*/  F2FP.SATFINITE.E5M2.F32.PACK_AB_MERGE_C R210, R25, R24, R210 ;  /* 0x0000001819d2723e */ /* 0x000fe200048060d2 */
[----:B------:R-:W-:Y:S01]  /*67b0*/  HADD2.F32 R144, -RZ, R143.H1_H1 ;  /* 0x3000008fff907230 */ /* 0x000fe20000004100 */
[----:B------:R-:W-:Y:S01]  /*67c0*/  F2FP.SATFINITE.E5M2.F32.PACK_AB_MERGE_C R211, R35, R30, RZ ;  /* 0x0000001e23d3723e */ /* 0x000fe200048060ff */
[----:B------:R-:W-:Y:S02]  /*67d0*/  HADD2.F32 R118, -RZ, R117.H1_H1 ;  /* 0x30000075ff767230 */ /* 0x000fe40000004100 */
[C---:B------:R-:W-:Y:S01]  /*67e0*/  FMUL R34, R78.reuse, R38 ;  /* 0x000000264e227220 */ /* 0x040fe20000400000 */
[----:B------:R-:W-:Y:S01]  /*67f0*/  HADD2.F32 R117, -RZ, R119.H0_H0 ;  /* 0x20000077ff757230 */ /* 0x000fe20000004100 */
[----:B------:R-:W-:Y:S01]  /*6800*/  F2FP.SATFINITE.E5M2.F32.PACK_AB_MERGE_C R211, R29, R28, R211 ;  /* 0x0000001c1dd3723e */ /* 0x000fe200048060d3 */
[C---:B------:R-:W-:Y:S01]  /*6810*/  FMUL R39, R78.reuse, R39 ;  /* 0x000000274e277220 */ /* 0x040fe20000400000 */
[--C-:B------:R-:W-:Y:S02]  /*6820*/  HADD2.F32 R119, -RZ, R121.reuse.H0_H0 ;  /* 0x20000079ff777230 */ /* 0x100fe40000004100 */
[C---:B------:R-:W-:Y:S01]  /*6830*/  FFMA R34, R81.reuse, R115, R34 ;  /* 0x0000007351227223 */ /* 0x040fe20000000022 */
[----:B------:R-:W-:Y:S01]  /*6840*/  HADD2.F32 R122, -RZ, R121.H1_H1 ;  /* 0x30000079ff7a7230 */ /* 0x000fe20000004100 */
[----:B------:R1:W-:Y:S01]  /*6850*/  STS.128 [R192+0x8010], R208 ;  /* 0x008010d0c0007388 */ /* 0x0003e20000000c00 */
[----:B------:R-:W-:Y:S02]  /*6860*/  HADD2.F32 R121, -RZ, R123.H0_H0 ;  /* 0x2000007bff797230 */ /* 0x000fe40000004100 */
[C---:B------:R-:W-:Y:S01]  /*6870*/  FFMA R39, R81.reuse, R118, R39 ;  /* 0x0000007651277223 */ /* 0x040fe20000000027 */
[C---:B------:R-:W-:Y:S01]  /*6880*/  FFMA R36, R81.reuse, R117, R36 ;  /* 0x0000007551247223 */ /* 0x040fe20000000024 */
[----:B------:R-:W-:Y:S01]  /*6890*/  FFMA R37, R81, R120, R37 ;  /* 0x0000007851257223 */ /* 0x000fe20000000025 */
[C---:B------:R-:W-:Y:S01]  /*68a0*/  FMUL R38, R78.reuse, R42 ;  /* 0x0000002a4e267220 */ /* 0x040fe20000400000 */
[----:B------:R-:W-:Y:S01]  /*68b0*/  ISETP.NE.AND P0, PT, R189, RZ, PT ;  /* 0x000000ffbd00720c */ /* 0x000fe20003f05270 */
[C---:B------:R-:W-:Y:S01]  /*68c0*/  FMUL R43, R78.reuse, R43 ;  /* 0x0000002b4e2b7220 */ /* 0x040fe20000400000 */
[--C-:B------:R-:W-:Y:S01]  /*68d0*/  HADD2.F32 R123, -RZ, R125.reuse.H0_H0 ;  /* 0x2000007dff7b7230 */ /* 0x100fe20000004100 */
[----:B------:R-:W-:Y:S01]  /*68e0*/  F2FP.SATFINITE.E5M2.F32.PACK_AB_MERGE_C R212, R39, R34, RZ ;  /* 0x0000002227d4723e */ /* 0x000fe200048060ff */
[C---:B------:R-:W-:Y:S01]  /*68f0*/  FFMA R38, R81.reuse, R119, R38 ;  /* 0x0000007751267223 */ /* 0x040fe20000000026 */
[C---:B------:R-:W-:Y:S01]  /*6900*/  FFMA R43, R81.reuse, R122, R43 ;  /* 0x0000007a512b7223 */ /* 0x040fe2000000002b */
[----:B------:R-:W-:Y:S01]  /*6910*/  FFMA R40, R81, R121, R40 ;  /* 0x0000007951287223 */ /* 0x000fe20000000028 */
[----:B------:R-:W-:Y:S01]  /*6920*/  F2FP.SATFINITE.E5M2.F32.PACK_AB_MERGE_C R212, R33, R32, R212 ;  /* 0x0000002021d4723e */ /* 0x000fe200048060d4 */
[----:B------:R-:W-:Y:S01]  /*6930*/  FFMA R41, R81, R124, R41 ;  /* 0x0000007c51297223 */ /* 0x000fe20000000029 */
[----:B------:R-:W-:Y:S01]  /*6940*/  HADD2.F32 R126, -RZ, R125.H1_H1 ;  /* 0x3000007dff7e7230 */ /* 0x000fe20000004100 */
[----:B------:R-:W-:Y:S01]  /*6950*/  F2FP.SATFINITE.E5M2.F32.PACK_AB_MERGE_C R213, R43, R38, RZ ;  /* 0x000000262bd5723e */ /* 0x000fe200048060ff */
[----:B------:R-:W-:Y:S02]  /*6960*/  HADD2.F32 R125, -RZ, R127.H0_H0 ;  /* 0x2000007fff7d7230 */ /* 0x000fe40000004100 */
[C---:B------:R-:W-:Y:S01]  /*6970*/  FMUL R42, R78.reuse, R46 ;  /* 0x0000002e4e2a7220 */ /* 0x040fe20000400000 */
[----:B------:R-:W-:Y:S01]  /*6980*/  FMUL R47, R78, R47 ;  /* 0x0000002f4e2f7220 */ /* 0x000fe20000400000 */
[--C-:B------:R-:W-:Y:S01]  /*6990*/  HADD2.F32 R127, -RZ, R129.reuse.H0_H0 ;  /* 0x20000081ff7f7230 */ /* 0x100fe20000004100 */
[----:B------:R-:W-:Y:S01]  /*69a0*/  F2FP.SATFINITE.E5M2.F32.PACK_AB_MERGE_C R213, R37, R36, R213 ;  /* 0x0000002425d5723e */ /* 0x000fe200048060d5 */
[C---:B------:R-:W-:Y:S01]  /*69b0*/  FFMA R42, R81.reuse, R123, R42 ;  /* 0x0000007b512a7223 */ /* 0x040fe2000000002a */
[C---:B------:R-:W-:Y:S01]  /*69c0*/  FFMA R47, R81.reuse, R126, R47 ;  /* 0x0000007e512f7223 */ /* 0x040fe2000000002f */
[C---:B------:R-:W-:Y:S01]  /*69d0*/  FFMA R44, R81.reuse, R125, R44 ;  /* 0x0000007d512c7223 */ /* 0x040fe2000000002c */
[----:B------:R-:W-:Y:S01]  /*69e0*/  ISETP.NE.AND P6, PT, R198, RZ, PT ;  /* 0x000000ffc600720c */ /* 0x000fe20003fc5270 */
[----:B------:R-:W-:Y:S01]  /*69f0*/  FFMA R45, R81, R128, R45 ;  /* 0x00000080512d7223 */ /* 0x000fe2000000002d */
[----:B------:R-:W-:Y:S01]  /*6a00*/  HADD2.F32 R130, -RZ, R129.H1_H1 ;  /* 0x30000081ff827230 */ /* 0x000fe20000004100 */
[----:B------:R-:W-:Y:S01]  /*6a10*/  F2FP.SATFINITE.E5M2.F32.PACK_AB_MERGE_C R214, R47, R42, RZ ;  /* 0x0000002a2fd6723e */ /* 0x000fe200048060ff */
[----:B------:R-:W-:Y:S02]  /*6a20*/  HADD2.F32 R129, -RZ, R131.H0_H0 ;  /* 0x20000083ff817230 */ /* 0x000fe40000004100 */
[C---:B------:R-:W-:Y:S01]  /*6a30*/  FMUL R46, R78.reuse, R50 ;  /* 0x000000324e2e7220 */ /* 0x040fe20000400000 */
[C---:B------:R-:W-:Y:S01]  /*6a40*/  FMUL R51, R78.reuse, R51 ;  /* 0x000000334e337220 */ /* 0x040fe20000400000 */
[--C-:B------:R-:W-:Y:S02]  /*6a50*/  HADD2.F32 R131, -RZ, R133.reuse.H0_H0 ;  /* 0x20000085ff837230 */ /* 0x100fe40000004100 */
[C---:B------:R-:W-:Y:S01]  /*6a60*/  FMUL R50, R78.reuse, R54 ;  /* 0x000000364e327220 */ /* 0x040fe20000400000 */
[C---:B------:R-:W-:Y:S01]  /*6a70*/  FFMA R46, R81.reuse, R127, R46 ;  /* 0x0000007f512e7223 */ /* 0x040fe2000000002e */
[----:B------:R-:W-:Y:S02]  /*6a80*/  HADD2.F32 R134, -RZ, R133.H1_H1 ;  /* 0x30000085ff867230 */ /* 0x000fe40000004100 */
[C---:B------:R-:W-:Y:S01]  /*6a90*/  FFMA R51, R81.reuse, R130, R51 ;  /* 0x0000008251337223 */ /* 0x040fe20000000033 */
[----:B------:R-:W-:Y:S02]  /*6aa0*/  HADD2.F32 R133, -RZ, R135.H0_H0 ;  /* 0x20000087ff857230 */ /* 0x000fe40000004100 */
[C---:B------:R-:W-:Y:S01]  /*6ab0*/  FMUL R55, R78.reuse, R55 ;  /* 0x000000374e377220 */ /* 0x040fe20000400000 */
[C---:B------:R-:W-:Y:S01]  /*6ac0*/  FFMA R48, R81.reuse, R129, R48 ;  /* 0x0000008151307223 */ /* 0x040fe20000000030 */
[C---:B------:R-:W-:Y:S01]  /*6ad0*/  FFMA R49, R81.reuse, R132, R49 ;  /* 0x0000008451317223 */ /* 0x040fe20000000031 */
[--C-:B------:R-:W-:Y:S02]  /*6ae0*/  HADD2.F32 R135, -RZ, R137.reuse.H0_H0 ;  /* 0x20000089ff877230 */ /* 0x100fe40000004100 */
[C---:B------:R-:W-:Y:S01]  /*6af0*/  FFMA R50, R81.reuse, R131, R50 ;  /* 0x0000008351327223 */ /* 0x040fe20000000032 */
[----:B------:R-:W-:Y:S02]  /*6b00*/  HADD2.F32 R138, -RZ, R137.H1_H1 ;  /* 0x30000089ff8a7230 */ /* 0x000fe40000004100 */
[C---:B------:R-:W-:Y:S01]  /*6b10*/  FMUL R54, R78.reuse, R58 ;  /* 0x0000003a4e367220 */ /* 0x040fe20000400000 */
[----:B------:R-:W-:Y:S02]  /*6b20*/  HADD2.F32 R137, -RZ, R139.H0_H0 ;  /* 0x2000008bff897230 */ /* 0x000fe40000004100 */
[C---:B------:R-:W-:Y:S01]  /*6b30*/  FFMA R55, R81.reuse, R134, R55 ;  /* 0x0000008651377223 */ /* 0x040fe20000000037 */
        /* <DEDUP_REMOVED lines=16> */
[----:B------:R-:W-:Y:S01]  /*6c40*/  FFMA R63, R81, R142, R63 ;  /* 0x0000008e513f7223 */ /* 0x000fe2000000003f */
[----:B------:R-:W-:Y:S01]  /*6c50*/  FMUL R67, R78, R67 ;  /* 0x000000434e437220 */ /* 0x000fe20000400000 */
[----:B------:R-:W-:Y:S01]  /*6c60*/  F2FP.SATFINITE.E5M2.F32.PACK_AB_MERGE_C R215, R51, R46, RZ ;  /* 0x0000002e33d7723e */ /* 0x000fe200048060ff */
[C---:B------:R-:W-:Y:S01]  /*6c70*/  FFMA R60, R81.reuse, R141, R60 ;  /* 0x0000008d513c7223 */ /* 0x040fe2000000003c */
[C---:B------:R-:W-:Y:S01]  /*6c80*/  FFMA R61, R81.reuse, R144, R61 ;  /* 0x00000090513d7223 */ /* 0x040fe2000000003d */
[C---:B------:R-:W-:Y:S01]  /*6c90*/  FFMA R62, R81.reuse, R143, R62 ;  /* 0x0000008f513e7223 */ /* 0x040fe2000000003e */
[----:B------:R-:W-:Y:S01]  /*6ca0*/  FFMA R67, R81, R146, R67 ;  /* 0x0000009251437223 */ /* 0x000fe20000000043 */
[----:B------:R-:W-:Y:S02]  /*6cb0*/  F2FP.SATFINITE.E5M2.F32.PACK_AB_MERGE_C R214, R41, R40, R214 ;  /* 0x0000002829d6723e */ /* 0x000fe400048060d6 */
[----:B------:R-:W-:Y:S02]  /*6cc0*/  F2FP.SATFINITE.E5M2.F32.PACK_AB_MERGE_C R215, R45, R44, R215 ;  /* 0x0000002c2dd7723e */ /* 0x000fe400048060d7 */
[----:B------:R-:W-:Y:S02]  /*6cd0*/  F2FP.SATFINITE.E5M2.F32.PACK_AB_MERGE_C R216, R55, R50, RZ ;  /* 0x0000003237d8723e */ /* 0x000fe400048060ff */
[----:B------:R-:W-:Y:S01]  /*6ce0*/  F2FP.SATFINITE.E5M2.F32.PACK_AB_MERGE_C R217, R59, R54, RZ ;  /* 0x000000363bd9723e */ /* 0x000fe200048060ff */
[----:B------:R1:W-:Y:S01]  /*6cf0*/  STS.128 [R195+0x8020], R212 ;  /* 0x008020d4c3007388 */ /* 0x0003e20000000c00 */
[----:B------:R-:W-:Y:S02]  /*6d00*/  F2FP.SATFINITE.E5M2.F32.PACK_AB_MERGE_C R218, R63, R58, RZ ;  /* 0x0000003a3fda723e */ /* 0x000fe400048060ff */
[----:B------:R-:W-:Y:S02]  /*6d10*/  F2FP.SATFINITE.E5M2.F32.PACK_AB_MERGE_C R219, R67, R62, RZ ;  /* 0x0000003e43db723e */ /* 0x000fe400048060ff */
[----:B------:R-:W-:Y:S02]  /*6d20*/  F2FP.SATFINITE.E5M2.F32.PACK_AB_MERGE_C R216, R49, R48, R216 ;  /* 0x0000003031d8723e */ /* 0x000fe400048060d8 */
[----:B------:R-:W-:Y:S02]  /*6d30*/  F2FP.SATFINITE.E5M2.F32.PACK_AB_MERGE_C R217, R53, R52, R217 ;  /* 0x0000003435d9723e */ /* 0x000fe400048060d9 */
[----:B------:R-:W-:Y:S02]  /*6d40*/  F2FP.SATFINITE.E5M2.F32.PACK_AB_MERGE_C R218, R57, R56, R218 ;  /* 0x0000003839da723e */ /* 0x000fe400048060da */
[----:B------:R-:W-:Y:S02]  /*6d50*/  F2FP.SATFINITE.E5M2.F32.PACK_AB_MERGE_C R219, R61, R60, R219 ;  /* 0x0000003c3ddb723e */ /* 0x000fe400048060db */
[----:B------:R-:W-:Y:S02]  /*6d60*/  LEA R204, R181, UR49, 0x3 ;  /* 0x00000031b5cc7c11 */ /* 0x000fe4000f8e18ff */
[----:B------:R-:W-:Y:S01]  /*6d70*/  @P6 SHF.L.U32 R221, R180, 0x1f, RZ ;  /* 0x0000001fb4dd6819 */ /* 0x000fe200000006ff */
[----:B------:R1:W-:Y:S01]  /*6d80*/  STS.128 [R194+0x8010], R216 ;  /* 0x008010d8c2007388 */ /* 0x0003e20000000c00 */
[----:B------:R-:W-:Y:S01]  /*6d90*/  @!PT LDS RZ, [RZ] ;  /* 0x00000000fffff984 */ /* 0x000fe20000000800 */
[----:B------:R-:W-:Y:S01]  /*6da0*/  @!PT LDS RZ, [RZ] ;  /* 0x00000000fffff984 */ /* 0x000fe20000000800 */
[----:B------:R-:W-:Y:S01]  /*6db0*/  @!PT LDS RZ, [RZ] ;  /* 0x00000000fffff984 */ /* 0x000fe20000000800 */
[----:B------:R-:W-:Y:S01]  /*6dc0*/  @!PT LDS RZ, [RZ] ;  /* 0x00000000fffff984 */ /* 0x000fe20000000800 */
[----:B------:R2:W-:Y:S07]  /*6dd0*/  MEMBAR.ALL.CTA ;  /* 0x0000000000007992 */ /* 0x0005ee0000008000 */
[----:B--2---:R-:W2:Y:S02]  /*6de0*/  FENCE.VIEW.ASYNC.S ;  /* 0x00000000000073c6 */ /* 0x004ea40000000000 */
[----:B--2---:R-:W-:Y:S06]  /*6df0*/  BAR.SYNC.DEFER_BLOCKING 0x1, 0x80 ;  /* 0x0042000000007b1d */ /* 0x004fec0000010000 */
[----:B------:R-:W-:Y:S05]  /*6e00*/  @P0 BRA `(.L_x_101) ;  /* 0x0000000000280947 */ /* 0x000fea0003800000 */
[----:B------:R-:W-:Y:S02]  /*6e10*/  UIADD3 UR4, UPT, UPT, UR49, 0x8200, URZ ;  /* 0x0000820031047890 */ /* 0x000fe4000fffe0ff */
[----:B------:R-:W-:Y:S01]  /*6e20*/  UIADD3 UR6, UP0, UPT, UR52, 0x680, URZ ;  /* 0x0000068034067890 */ /* 0x000fe2000ff1e0ff */
[----:B------:R-:W-:Y:S03]  /*6e30*/  UMOV UR43, UR36 ;  /* 0x00000024002b7c82 */ /* 0x000fe60008000000 */
[----:B------:R-:W-:Y:S01]  /*6e40*/  MOV R188, UR4 ;  /* 0x0000000400bc7c02 */ /* 0x000fe20008000f00 */
[----:B------:R-:W-:Y:S03]  /*6e50*/  UIADD3.X UR7, UPT, UPT, URZ, UR53, URZ, UP0, !UPT ;  /* 0x00000035ff077290 */ /* 0x000fe600087fe4ff */
[----:B------:R-:W-:Y:S11]  /*6e60*/  R2UR UR40, R188 ;  /* 0x00000000bc2872ca */ /* 0x000ff600000e0000 */
[----:B------:R-:W-:Y:S02]  /*6e70*/  @!UPT UIADD3 URZ, UPT, UPT, URZ, URZ, URZ ;  /* 0x000000fffffff290 */ /* 0x000fe4000fffe0ff */
[----:B------:R2:W-:Y:S01]  /*6e80*/  UTMASTG.3D [UR40], [UR6] ;  /* 0x00000028060073b5 */ /* 0x0005e20008010000 */
[----:B------:R0:W-:Y:S01]  /*6e90*/  UTMACMDFLUSH ;  /* 0x00000000000079b7 */ /* 0x0001e20000000000 */
[----:B--2---:R-:W-:Y:S04]  /*6ea0*/  DEPBAR.LE SB0, 0x1 ;  /* 0x000080400000791a */ /* 0x004fe80000000000 */
.L_x_101:
[----:B------:R-:W-:Y:S05]  /*6eb0*/  BSYNC.RECONVERGENT B0 ;  /* 0x0000000000007941 */ /* 0x000fea0003800200 */
.L_x_100:
[----:B------:R-:W-:Y:S06]  /*6ec0*/  BAR.SYNC.DEFER_BLOCKING 0x1, 0x80 ;  /* 0x0042000000007b1d */ /* 0x000fec0000010000 */
[----:B------:R-:W2:Y:S01]  /*6ed0*/  @P6 SYNCS.PHASECHK.TRANS64.TRYWAIT P0, [R204+URZ+0x70], R221 ;  /* 0x000070ddcc0065a7 */ /* 0x000ea200080011ff */
[----:B------:R-:W-:Y:S01]  /*6ee0*/  BSSY B1, `(.L_x_102) ;  /* 0x0000023000017945 */ /* 0x000fe20003800000 */
[----:B--2---:R-:W-:Y:S03]  /*6ef0*/  @P6 SEL R196, RZ, 0x1, !P0 ;  /* 0x00000001ffc46807 */ /* 0x004fe60004000000 */
[----:B------:R-:W-:Y:S05]  /*6f00*/  @!P6 BRA `(.L_x_103) ;  /* 0x000000000080e947 */ /* 0x000fea0003800000 */
[----:B------:R-:W-:Y:S01]  /*6f10*/  ISETP.NE.AND P1, PT, R197, RZ, PT ;  /* 0x000000ffc500720c */ /* 0x000fe20003f25270 */
[----:B------:R-:W-:Y:S01]  /*6f20*/  BSSY B0, `(.L_x_104) ;  /* 0x000000a000007945 */ /* 0x000fe20003800000 */
[----:B------:R-:W-:Y:S11]  /*6f30*/  ISETP.NE.AND P0, PT, R196, RZ, PT ;  /* 0x000000ffc400720c */ /* 0x000ff60003f05270 */
[----:B------:R-:W-:Y:S04]  /*6f40*/  @P1 IMAD R0, R181, 0x2000, R186 ;  /* 0x00002000b5001824 */ /* 0x000fe800078e02ba */
[C---:B------:R-:W-:Y:S01]  /*6f50*/  @P1 IMAD.IADD R6, R0.reuse, 0x1, R199 ;  /* 0x0000000100061824 */ /* 0x040fe200078e02c7 */
[----:B------:R-:W-:Y:S03]  /*6f60*/  @P1 IADD3 R4, PT, PT, R0, R207, RZ ;  /* 0x000000cf00041210 */ /* 0x000fe60007ffe0ff */
[----:B------:R-:W-:Y:S01]  /*6f70*/  @P1 IMAD.IADD R2, R205, 0x1, R6 ;  /* 0x00000001cd021824 */ /* 0x000fe200078e0206 */
[----:B------:R-:W-:Y:S06]  /*6f80*/  @P0 BRA `(.L_x_105) ;  /* 0x00000000000c0947 */ /* 0x000fec0003800000 */
[----:B------:R-:W-:Y:S04]  /*6f90*/  SHF.L.U32 R3, R180, 0x1f, RZ ;  /* 0x0000001fb4037819 */ /* 0x000fe800000006ff */
[----:B------:R-:W2:Y:S02]  /*6fa0*/  SYNCS.PHASECHK.TRANS64.TRYWAIT P0, [R204+URZ+0x70], R3 ;  /* 0x00007003cc0075a7 */ /* 0x000ea400080011ff */
[----:B--2---:R-:W-:Y:S05]  /*6fb0*/  @!P0 BRA `(.L_x_106) ;  /* 0x0000004c00148947 */ /* 0x004fea0003800000 */
.L_x_105:
[----:B------:R-:W-:Y:S05]  /*6fc0*/  BSYNC B0 ;  /* 0x0000000000007941 */ /* 0x000fea0003800000 */
.L_x_104:
[----:B------:R-:W-:Y:S01]  /*6fd0*/  ISETP.NE.AND P0, PT, R197, RZ, PT ;  /* 0x000000ffc500720c */ /* 0x000fe20003f05270 */
[----:B--2---:R-:W-:Y:S02]  /*6fe0*/  VIADD R204, R204, 0x90 ;  /* 0x00000090cccc7836 */ /* 0x004fe40000000000 */
[----:B------:R-:W-:Y:S02]  /*6ff0*/  IMAD.U32 R3, RZ, RZ, UR37 ;  /* 0x00000025ff037e24 */ /* 0x000fe4000f8e00ff */
[----:B------:R-:W-:Y:S03]  /*7000*/  VIADD R181, R181, 0x1 ;  /* 0x00000001b5b57836 */ /* 0x000fe60000000000 */
[----:B------:R-:W-:Y:S05]  /*7010*/  PRMT R3, R3, 0x654, R204 ;  /* 0x0000065403037816 */ /* 0x000fea00000000cc */
[----:B------:R2:W3:Y:S04]  /*7020*/  @P0 LDS.128 R148, [R0] ;  /* 0x0000000000940984 */ /* 0x0004e80000000c00 */
[----:B------:R2:W4:Y:S04]  /*7030*/  @P0 LDS.128 R156, [R4+0x20] ;  /* 0x00002000049c0984 */ /* 0x0005280000000c00 */
        /* <DEDUP_REMOVED lines=9> */
[----:B------:R-:W-:Y:S01]  /*70d0*/  SEL R181, R181, RZ, P0 ;  /* 0x000000ffb5b57207 */ /* 0x000fe20000000000 */
[----:B-----5:R5:W-:Y:S02]  /*70e0*/  SYNCS.ARRIVE.TRANS64.RED.A1T0 RZ, [R3+URZ], RZ ;  /* 0x000000ff03ff79a7 */ /* 0x020be400081004ff */
[----:B-----5:R-:W-:Y:S04]  /*70f0*/  SEL R3, RZ, 0x1, P0 ;  /* 0x00000001ff037807 */ /* 0x020fe80000000000 */
[----:B--234-:R-:W-:Y:S02]  /*7100*/  LOP3.LUT R180, R180, R3, RZ, 0x3c, !PT ;  /* 0x00000003b4b47212 */ /* 0x01cfe400078e3cff */
.L_x_103:
[----:B------:R-:W-:Y:S05]  /*7110*/  BSYNC B1 ;  /* 0x0000000000017941 */ /* 0x000fea0003800000 */
.L_x_102:
[----:B------:R-:W-:Y:S01]  /*7120*/  VIADD R0, R80, 0x40 ;  /* 0x0000004050007836 */ /* 0x000fe20000000000 */
[----:B------:R-:W-:Y:S04]  /*7130*/  BSSY.RECONVERGENT B6, `(.L_x_107) ;  /* 0x0000015000067945 */ /* 0x000fe80003800200 */
[----:B------:R-:W-:Y:S04]  /*7140*/  SHF.R.U32.HI R0, RZ, 0x15, R0 ;  /* 0x00000015ff007819 */ /* 0x000fe80000011600 */
[----:B------:R-:W-:Y:S11]  /*7150*/  LOP3.LUT P0, RZ, R0, 0x3, R173, 0x48, !PT ;  /* 0x0000000300ff7812 */ /* 0x000ff600078048ad */
[----:B------:R-:W-:Y:S02]  /*7160*/  @!UPT UIADD3 URZ, UPT, UPT, URZ, URZ, URZ ;  /* 0x000000fffffff290 */ /* 0x000fe4000fffe0ff */
[----:B------:R-:W-:Y:S05]  /*7170*/  @!P0 BRA `(.L_x_108) ;  /* 0x0000000000408947 */ /* 0x000fea0003800000 */
[----:B------:R-:W2:Y:S01]  /*7180*/  LDCU.64 UR8, c[0x4][0x78] ;  /* 0x01000f00ff0877ac */ /* 0x000ea20008000a00 */
[----:B------:R-:W-:Y:S01]  /*7190*/  MOV R3, 0x0 ;  /* 0x0000000000037802 */ /* 0x000fe20000000f00 */
[----:B------:R-:W-:Y:S02]  /*71a0*/  HFMA2 R12, -RZ, RZ, 0, 5.9604644775390625e-08 ;  /* 0x00000001ff0c7431 */ /* 0x000fe400000001ff */
[----:B------:R-:W-:Y:S02]  /*71b0*/  IMAD.MOV.U32 R8, RZ, RZ, 0x192 ;  /* 0x00000192ff087424 */ /* 0x000fe400078e00ff */
[----:B------:R-:W-:Y:S01]  /*71c0*/  IMAD.MOV.U32 R13, RZ, RZ, RZ ;  /* 0x000000ffff0d7224 */ /* 0x000fe200078e00ff */
[----:B------:R-:W3:Y:S01]  /*71d0*/  LDCU.64 UR6, c[0x4][0x80] ;  /* 0x01001000ff0677ac */ /* 0x000ee20008000a00 */
[----:B------:R-:W4:Y:S01]  /*71e0*/  LDC.64 R2, c[0x4][R3] ;  /* 0x0100000003027b82 */ /* 0x000f220000000a00 */
[----:B------:R-:W5:Y:S01]  /*71f0*/  LDCU.64 UR4, c[0x4][0x18] ;  /* 0x01000300ff0477ac */ /* 0x000f620008000a00 */
[----:B--2---:R-:W-:Y:S01]  /*7200*/  MOV R5, UR9 ;  /* 0x0000000900057c02 */ /* 0x004fe20008000f00 */
[----:B------:R-:W-:Y:S01]  /*7210*/  IMAD.U32 R4, RZ, RZ, UR8 ;  /* 0x00000008ff047e24 */ /* 0x000fe2000f8e00ff */
[----:B---3--:R-:W-:Y:S01]  /*7220*/  MOV R7, UR7 ;  /* 0x0000000700077c02 */ /* 0x008fe20008000f00 */
[----:B------:R-:W-:Y:S01]  /*7230*/  IMAD.U32 R6, RZ, RZ, UR6 ;  /* 0x00000006ff067e24 */ /* 0x000fe2000f8e00ff */
[----:B-----5:R-:W-:Y:S01]  /*7240*/  MOV R11, UR5 ;  /* 0x00000005000b7c02 */ /* 0x020fe20008000f00 */
[----:B------:R-:W-:Y:S02]  /*7250*/  IMAD.U32 R10, RZ, RZ, UR4 ;  /* 0x00000004ff0a7e24 */ /* 0x000fe4000f8e00ff */
[----:B------:R-:W-:Y:S07]  /*7260*/  LEPC R20, `(.L_x_108) ;  /* 0x000000001014794e */ /* 0x000fee0000000000 */
[----:B-1--4-:R-:W-:Y:S05]  /*7270*/  CALL.ABS.NOINC R2 ;  /* 0x0000000002007343 */ /* 0x012fea0003c00000 */
.L_x_108:
[----:B------:R-:W-:Y:S05]  /*7280*/  BSYNC.RECONVERGENT B6 ;  /* 0x0000000000067941 */ /* 0x000fea0003800200 */
.L_x_107:
[----:B------:R-:W-:Y:S01]  /*7290*/  F2FP.F16.E5M2.UNPACK_B R4, R149 ;  /* 0x00000095ff04723e */ /* 0x000fe200020004ff */
[----:B------:R-:W-:Y:S05]  /*72a0*/  WARPSYNC.ALL ;  /* 0x0000000000007948 */ /* 0x000fea0003800000 */
[----:B------:R-:W-:Y:S01]  /*72b0*/  R2UR UR4, R80 ;  /* 0x00000000500472ca */ /* 0x000fe200000e0000 */
[--C-:B------:R-:W-:Y:S01]  /*72c0*/  HADD2.F32 R88, -RZ, R4.reuse.H0_H0 ;  /* 0x20000004ff587230 */ /* 0x100fe20000004100 */
[-C--:B------:R-:W-:Y:S01]  /*72d0*/  F2FP.F16.E5M2.UNPACK_B R0, R148.reuse ;  /* 0x00000094ff00723e */ /* 0x080fe200020004ff */
[----:B------:R-:W-:Y:S01]  /*72e0*/  HADD2.F32 R83, -RZ, R4.H1_H1 ;  /* 0x30000004ff537230 */ /* 0x000fe20000004100 */
[----:B------:R-:W-:Y:S01]  /*72f0*/  F2FP.F16.E5M2.UNPACK_B R4, R151 ;  /* 0x00000097ff04723e */ /* 0x000fe200020004ff */
[----:B------:R-:W-:Y:S01]  /*7300*/  BSSY.RECONVERGENT B0, `(.L_x_109) ;  /* 0x0000116000007945 */ /* 0x000fe20003800200 */
[----:B------:R-:W-:Y:S01]  /*7310*/  F2FP.F16.E5M2.UNPACK_B R3, R148.H1 ;  /* 0x00000094ff03723e */ /* 0x000fe200030004ff */
[--C-:B------:R-:W-:Y:S01]  /*7320*/  HADD2.F32 R2, -RZ, R0.reuse.H0_H0 ;  /* 0x20000000ff027230 */ /* 0x100fe20000004100 */
[----:B-1----:R-:W-:Y:S01]  /*7330*/  F2FP.F16.E5M2.UNPACK_B R135, R162 ;  /* 0x000000a2ff87723e */ /* 0x002fe200020004ff */
[----:B------:R-:W-:Y:S01]  /*7340*/  HADD2.F32 R82, -RZ, R0.H1_H1 ;  /* 0x30000000ff527230 */ /* 0x000fe20000004100 */
[----:B------:R-:W-:Y:S01]  /*7350*/  F2FP.F16.E5M2.UNPACK_B R0, R149.H1 ;  /* 0x00000095ff00723e */ /* 0x000fe200030004ff */
[--C-:B------:R-:W-:Y:S01]  /*7360*/  HADD2.F32 R84, -RZ, R3.reuse.H0_H0 ;  /* 0x20000003ff547230 */ /* 0x100fe20000004100 */
[----:B------:R-:W-:Y:S01]  /*7370*/  F2FP.F16.E5M2.UNPACK_B R125, R159.H1 ;  /* 0x0000009fff7d723e */ /* 0x000fe200030004ff */
[----:B------:R-:W-:Y:S01]  /*7380*/  HADD2.F32 R86, -RZ, R3.H1_H1 ;  /* 0x30000003ff567230 */ /* 0x000fe20000004100 */
[-C--:B------:R-:W-:Y:S01]  /*7390*/  F2FP.F16.E5M2.UNPACK_B R3, R150.reuse ;  /* 0x00000096ff03723e */ /* 0x080fe200020004ff */
[--C-:B------:R-:W-:Y:S01]  /*73a0*/  HADD2.F32 R90, -RZ, R0.reuse.H0_H0 ;  /* 0x20000000ff5a7230 */ /* 0x100fe20000004100 */
[----:B------:R-:W-:Y:S01]  /*73b0*/  ISETP.NE.AND P0, PT, R189, RZ, PT ;  /* 0x000000ffbd00720c */ /* 0x000fe20003f05270 */
[----:B------:R-:W-:Y:S01]  /*73c0*/  HADD2.F32 R85, -RZ, R0.H1_H1 ;  /* 0x30000000ff557230 */ /* 0x000fe20000004100 */
[----:B------:R-:W-:Y:S01]  /*73d0*/  F2FP.F16.E5M2.UNPACK_B R0, R150.H1 ;  /* 0x00000096ff00723e */ /* 0x000fe200030004ff */
[--C-:B------:R-:W-:Y:S01]  /*73e0*/  HADD2.F32 R92, -RZ, R3.reuse.H0_H0 ;  /* 0x20000003ff5c7230 */ /* 0x100fe20000004100 */
[----:B------:R-:W-:Y:S01]  /*73f0*/  ISETP.NE.AND P6, PT, R198, RZ, PT ;  /* 0x000000ffc600720c */ /* 0x000fe20003fc5270 */
[----:B------:R-:W-:Y:S01]  /*7400*/  HADD2.F32 R87, -RZ, R3.H1_H1 ;  /* 0x30000003ff577230 */ /* 0x000fe20000004100 */
[----:B------:R-:W-:Y:S01]  /*7410*/  F2FP.F16.E5M2.UNPACK_B R3, R151.H1 ;  /* 0x00000097ff03723e */ /* 0x000fe200030004ff */
[--C-:B------:R-:W-:Y:S02]  /*7420*/  HADD2.F32 R94, -RZ, R0.reuse.H0_H0 ;  /* 0x20000000ff5e7230 */ /* 0x100fe40000004100 */
[----:B------:R-:W-:Y:S01]  /*7430*/  HADD2.F32 R89, -RZ, R0.H1_H1 ;  /* 0x30000000ff597230 */ /* 0x000fe20000004100 */
[-C--:B------:R-:W-:Y:S01]  /*7440*/  F2FP.F16.E5M2.UNPACK_B R0, R152.reuse ;  /* 0x00000098ff00723e */ /* 0x080fe200020004ff */
[--C-:B------:R-:W-:Y:S02]  /*7450*/  HADD2.F32 R96, -RZ, R4.reuse.H0_H0 ;  /* 0x20000004ff607230 */ /* 0x100fe40000004100 */
[----:B------:R-:W-:Y:S01]  /*7460*/  HADD2.F32 R91, -RZ, R4.H1_H1 ;  /* 0x30000004ff5b7230 */ /* 0x000fe20000004100 */
[-C--:B------:R-:W-:Y:S01]  /*7470*/  F2FP.F16.E5M2.UNPACK_B R4, R153.reuse ;  /* 0x00000099ff04723e */ /* 0x080fe200020004ff */
[--C-:B------:R-:W-:Y:S02]  /*7480*/  HADD2.F32 R100, -RZ, R0.reuse.H0_H0 ;  /* 0x20000000ff647230 */ /* 0x100fe40000004100 */
[----:B------:R-:W-:Y:S01]  /*7490*/  HADD2.F32 R95, -RZ, R0.H1_H1 ;  /* 0x30000000ff5f7230 */ /* 0x000fe20000004100 */
[----:B------:R-:W-:Y:S01]  /*74a0*/  F2FP.F16.E5M2.UNPACK_B R0, R153.H1 ;  /* 0x00000099ff00723e */ /* 0x000fe200030004ff */
[--C-:B------:R-:W-:Y:S02]  /*74b0*/  HADD2.F32 R98, -RZ, R3.reuse.H0_H0 ;  /* 0x20000003ff627230 */ /* 0x100fe40000004100 */
[----:B------:R-:W-:Y:S01]  /*74c0*/  HADD2.F32 R93, -RZ, R3.H1_H1 ;  /* 0x30000003ff5d7230 */ /* 0x000fe20000004100 */
[----:B------:R-:W-:Y:S01]  /*74d0*/  F2FP.F16.E5M2.UNPACK_B R3, R152.H1 ;  /* 0x00000098ff03723e */ /* 0x000fe200030004ff */
[--C-:B------:R-:W-:Y:S02]  /*74e0*/  HADD2.F32 R106, -RZ, R0.reuse.H0_H0 ;  /* 0x20000000ff6a7230 */ /* 0x100fe40000004100 */
[----:B------:R-:W-:Y:S01]  /*74f0*/  HADD2.F32 R101, -RZ, R0.H1_H1 ;  /* 0x30000000ff657230 */ /* 0x000fe20000004100 */
[-C--:B------:R-:W-:Y:S01]  /*7500*/  F2FP.F16.E5M2.UNPACK_B R0, R154.reuse.H1 ;  /* 0x0000009aff00723e */ /* 0x080fe200030004ff */
[--C-:B------:R-:W-:Y:S02]  /*7510*/  HADD2.F32 R104, -RZ, R4.reuse.H0_H0 ;  /* 0x20000004ff687230 */ /* 0x100fe40000004100 */
[----:B------:R-:W-:Y:S01]  /*7520*/  HADD2.F32 R99, -RZ, R4.H1_H1 ;  /* 0x30000004ff637230 */ /* 0x000fe20000004100 */
[----:B------:R-:W-:Y:S01]  /*7530*/  F2FP.F16.E5M2.UNPACK_B R4, R155 ;  /* 0x0000009bff04723e */ /* 0x000fe200020004ff */
[--C-:B------:R-:W-:Y:S02]  /*7540*/  HADD2.F32 R102, -RZ, R3.reuse.H0_H0 ;  /* 0x20000003ff667230 */ /* 0x100fe40000004100 */
[----:B------:R-:W-:Y:S01]  /*7550*/  HADD2.F32 R97, -RZ, R3.H1_H1 ;  /* 0x30000003ff617230 */ /* 0x000fe20000004100 */
[----:B------:R-:W-:Y:S01]  /*7560*/  F2FP.F16.E5M2.UNPACK_B R3, R154 ;  /* 0x0000009aff03723e */ /* 0x000fe200020004ff */
[--C-:B------:R-:W-:Y:S02]  /*7570*/  HADD2.F32 R110, -RZ, R0.reuse.H0_H0 ;  /* 0x20000000ff6e7230 */ /* 0x100fe40000004100 */
[----:B------:R-:W-:Y:S01]  /*7580*/  HADD2.F32 R105, -RZ, R0.H1_H1 ;  /* 0x30000000ff697230 */ /* 0x000fe20000004100 */
[-C--:B------:R-:W-:Y:S01]  /*7590*/  F2FP.F16.E5M2.UNPACK_B R0, R156.reuse ;  /* 0x0000009cff00723e */ /* 0x080fe200020004ff */
[--C-:B------:R-:W-:Y:S02]  /*75a0*/  HADD2.F32 R112, -RZ, R4.reuse.H0_H0 ;  /* 0x20000004ff707230 */ /* 0x100fe40000004100 */
[----:B------:R-:W-:Y:S01]  /*75b0*/  HADD2.F32 R107, -RZ, R4.H1_H1 ;  /* 0x30000004ff6b7230 */ /* 0x000fe20000004100 */
[----:B------:R-:W-:Y:S01]  /*75c0*/  F2FP.F16.E5M2.UNPACK_B R4, R157 ;  /* 0x0000009dff04723e */ /* 0x000fe200020004ff */
[--C-:B------:R-:W-:Y:S02]  /*75d0*/  HADD2.F32 R108, -RZ, R3.reuse.H0_H0 ;  /* 0x20000003ff6c7230 */ /* 0x100fe40000004100 */
[----:B------:R-:W-:Y:S01]  /*75e0*/  HADD2.F32 R103, -RZ, R3.H1_H1 ;  /* 0x30000003ff677230 */ /* 0x000fe20000004100 */
[----:B------:R-:W-:Y:S01]  /*75f0*/  F2FP.F16.E5M2.UNPACK_B R3, R155.H1 ;  /* 0x0000009bff03723e */ /* 0x000fe200030004ff */
[--C-:B------:R-:W-:Y:S02]  /*7600*/  HADD2.F32 R116, -RZ, R0.reuse.H0_H0 ;  /* 0x20000000ff747230 */ /* 0x100fe40000004100 */
[----:B------:R-:W-:Y:S01]  /*7610*/  HADD2.F32 R111, -RZ, R0.H1_H1 ;  /* 0x30000000ff6f7230 */ /* 0x000fe20000004100 */
[----:B------:R-:W-:Y:S01]  /*7620*/  F2FP.F16.E5M2.UNPACK_B R0, R156.H1 ;  /* 0x0000009cff00723e */ /* 0x000fe200030004ff */
[--C-:B------:R-:W-:Y:S02]  /*7630*/  HADD2.F32 R120, -RZ, R4.reuse.H0_H0 ;  /* 0x20000004ff787230 */ /* 0x100fe40000004100 */
[----:B------:R-:W-:Y:S02]  /*7640*/  HADD2.F32 R115, -RZ, R4.H1_H1 ;  /* 0x30000004ff737230 */ /* 0x000fe40000004100 */
[--C-:B------:R-:W-:Y:S01]  /*7650*/  HADD2.F32 R114, -RZ, R3.reuse.H0_H0 ;  /* 0x20000003ff727230 */ /* 0x100fe20000004100 */
[----:B------:R-:W1:Y:S01]  /*7660*/  LDTM.x64 R4, tmem[UR4+0x40] ;  /* 0x00004004000479ee */ /* 0x000e620008340000 */
[----:B------:R-:W-:Y:S01]  /*7670*/  HADD2.F32 R109, -RZ, R3.H1_H1 ;  /* 0x30000003ff6d7230 */ /* 0x000fe20000004100 */
[----:B------:R-:W-:Y:S01]  /*7680*/  F2FP.F16.E5M2.UNPACK_B R3, R157.H1 ;  /* 0x0000009dff03723e */ /* 0x000fe200030004ff */
        /* <DEDUP_REMOVED lines=14> */
[----:B------:R-:W-:Y:S01]  /*7770*/  F2FP.F16.E5M2.UNPACK_B R0, R160.H1 ;  /* 0x000000a0ff00723e */ /* 0x000fe200030004ff */
[--C-:B------:R-:W-:Y:S02]  /*7780*/  HADD2.F32 R132, -RZ, R3.reuse.H0_H0 ;  /* 0x20000003ff847230 */ /* 0x100fe40000004100 */
[C---:B-1----:R-:W-:Y:S01]  /*7790*/  FMUL R7, R78.reuse, R7 ;  /* 0x000000074e077220 */ /* 0x042fe20000400000 */
        /* <DEDUP_REMOVED lines=10> */
[C---:B------:R-:W-:Y:S01]  /*7840*/  FMUL R0, R78.reuse, R4 ;  /* 0x000000044e007220 */ /* 0x040fe20000400000 */
[--C-:B------:R-:W-:Y:S01]  /*7850*/  HADD2.F32 R140, -RZ, R135.reuse.H0_H0 ;  /* 0x20000087ff8c7230 */ /* 0x100fe20000004100 */
[----:B------:R-:W-:Y:S01]  /*7860*/  F2FP.F16.E5M2.UNPACK_B R4, R163 ;  /* 0x000000a3ff04723e */ /* 0x000fe200020004ff */
[----:B------:R-:W-:Y:S02]  /*7870*/  HADD2.F32 R135, -RZ, R135.H1_H1 ;  /* 0x30000087ff877230 */ /* 0x000fe40000004100 */
[C---:B------:R-:W-:Y:S01]  /*7880*/  FFMA R0, R81.reuse, R2, R0 ;  /* 0x0000000251007223 */ /* 0x040fe20000000000 */
[C---:B------:R-:W-:Y:S01]  /*7890*/  FMUL R2, R78.reuse, R5 ;  /* 0x000000054e027220 */ /* 0x040fe20000400000 */
[--C-:B------:R-:W-:Y:S01]  /*78a0*/  HADD2.F32 R142, -RZ, R3.reuse.H0_H0 ;  /* 0x20000003ff8e7230 */ /* 0x100fe20000004100 */
[----:B------:R-:W-:Y:S01]  /*78b0*/  F2FP.F16.E5M2.UNPACK_B R5, R163.H1 ;  /* 0x000000a3ff05723e */ /* 0x000fe200030004ff */
[----:B------:R-:W-:Y:S02]  /*78c0*/  HADD2.F32 R137, -RZ, R3.H1_H1 ;  /* 0x30000003ff897230 */ /* 0x000fe40000004100 */
[C---:B------:R-:W-:Y:S01]  /*78d0*/  FFMA R2, R81.reuse, R82, R2 ;  /* 0x0000005251027223 */ /* 0x040fe20000000002 */
[--C-:B------:R-:W-:Y:S02]  /*78e0*/  HADD2.F32 R82, -RZ, R4.reuse.H0_H0 ;  /* 0x20000004ff527230 */ /* 0x100fe40000004100 */
[C---:B------:R-:W-:Y:S01]  /*78f0*/  FMUL R3, R78.reuse, R6 ;  /* 0x000000064e037220 */ /* 0x040fe20000400000 */
[----:B------:R-:W-:Y:S02]  /*7900*/  HADD2.F32 R139, -RZ, R4.H1_H1 ;  /* 0x30000004ff8b7230 */ /* 0x000fe40000004100 */
[C---:B------:R-:W-:Y:S01]  /*7910*/  FMUL R4, R78.reuse, R9 ;  /* 0x000000094e047220 */ /* 0x040fe20000400000 */
[--C-:B------:R-:W-:Y:S02]  /*7920*/  HADD2.F32 R141, -RZ, R5.reuse.H1_H1 ;  /* 0x30000005ff8d7230 */ /* 0x100fe40000004100 */
[C---:B------:R-:W-:Y:S01]  /*7930*/  FFMA R3, R81.reuse, R84, R3 ;  /* 0x0000005451037223 */ /* 0x040fe20000000003 */
[----:B------:R-:W-:Y:S01]  /*7940*/  FFMA R7, R81, R86, R7 ;  /* 0x0000005651077223 */ /* 0x000fe20000000007 */
[----:B------:R-:W-:Y:S02]  /*7950*/  HADD2.F32 R84, -RZ, R5.H0_H0 ;  /* 0x20000005ff547230 */ /* 0x000fe40000004100 */
[C---:B------:R-:W-:Y:S01]  /*7960*/  FMUL R5, R78.reuse, R10 ;  /* 0x0000000a4e057220 */ /* 0x040fe20000400000 */
[C---:B------:R-:W-:Y:S01]  /*7970*/  FMUL R6, R78.reuse, R11 ;  /* 0x0000000b4e067220 */ /* 0x040fe20000400000 */
[C---:B------:R-:W-:Y:S01]  /*7980*/  FMUL R11, R78.reuse, R16 ;  /* 0x000000104e0b7220 */ /* 0x040fe20000400000 */
[----:B------:R-:W-:Y:S01]  /*7990*/  F2FP.SATFINITE.E5M2.F32.PACK_AB_MERGE_C R143, R7, R3, RZ ;  /* 0x00000003078f723e */ /* 0x000fe200048060ff */
[C---:B------:R-:W-:Y:S01]  /*79a0*/  FMUL R3, R78.reuse, R8 ;  /* 0x000000084e037220 */ /* 0x040fe20000400000 */
[C---:B------:R-:W-:Y:S01]  /*79b0*/  FMUL R7, R78.reuse, R12 ;  /* 0x0000000c4e077220 */ /* 0x040fe20000400000 */
[C---:B------:R-:W-:Y:S01]  /*79c0*/  FMUL R8, R78.reuse, R13 ;  /* 0x0000000d4e087220 */ /* 0x040fe20000400000 */
[C---:B------:R-:W-:Y:S01]  /*79d0*/  FMUL R12, R78.reuse, R17 ;  /* 0x000000114e0c7220 */ /* 0x040fe20000400000 */
[C---:B------:R-:W-:Y:S01]  /*79e0*/  FFMA R3, R81.reuse, R88, R3 ;  /* 0x0000005851037223 */ /* 0x040fe20000000003 */
[C---:B------:R-:W-:Y:S01]  /*79f0*/  FFMA R4, R81.reuse, R83, R4 ;  /* 0x0000005351047223 */ /* 0x040fe20000000004 */
[C---:B------:R-:W-:Y:S01]  /*7a00*/  FFMA R5, R81.reuse, R90, R5 ;  /* 0x0000005a51057223 */ /* 0x040fe20000000005 */
[C---:B------:R-:W-:Y:S01]  /*7a10*/  FFMA R6, R81.reuse, R85, R6 ;  /* 0x0000005551067223 */ /* 0x040fe20000000006 */
[C---:B------:R-:W-:Y:S01]  /*7a20*/  FFMA R7, R81.reuse, R92, R7 ;  /* 0x0000005c51077223 */ /* 0x040fe20000000007 */
[C---:B------:R-:W-:Y:S01]  /*7a30*/  FFMA R8, R81.reuse, R87, R8 ;  /* 0x0000005751087223 */ /* 0x040fe20000000008 */
[C---:B------:R-:W-:Y:S01]  /*7a40*/  FMUL R16, R78.reuse, R21 ;  /* 0x000000154e107220 */ /* 0x040fe20000400000 */
[----:B------:R-:W-:Y:S01]  /*7a50*/  FMUL R9, R78, R14 ;  /* 0x0000000e4e097220 */ /* 0x000fe20000400000 */
[----:B------:R-:W-:Y:S01]  /*7a60*/  F2FP.SATFINITE.E5M2.F32.PACK_AB_MERGE_C R5, R6, R5, RZ ;  /* 0x000000050605723e */ /* 0x000fe200048060ff */
[C---:B------:R-:W-:Y:S01]  /*7a70*/  FMUL R10, R78.reuse, R15 ;  /* 0x0000000f4e0a7220 */ /* 0x040fe20000400000 */
[C---:B------:R-:W-:Y:S01]  /*7a80*/  FMUL R15, R78.reuse, R20 ;  /* 0x000000144e0f7220 */ /* 0x040fe20000400000 */
[C---:B------:R-:W-:Y:S01]  /*7a90*/  FFMA R9, R81.reuse, R94, R9 ;  /* 0x0000005e51097223 */ /* 0x040fe20000000009 */
[C---:B------:R-:W-:Y:S01]  /*7aa0*/  FMUL R20, R78.reuse, R25 ;  /* 0x000000194e147220 */ /* 0x040fe20000400000 */
[C---:B------:R-:W-:Y:S01]  /*7ab0*/  FFMA R10, R81.reuse, R89, R10 ;  /* 0x00000059510a7223 */ /* 0x040fe2000000000a */
[C---:B------:R-:W-:Y:S01]  /*7ac0*/  FFMA R11, R81.reuse, R96, R11 ;  /* 0x00000060510b7223 */ /* 0x040fe2000000000b */
[C---:B------:R-:W-:Y:S01]  /*7ad0*/  FFMA R12, R81.reuse, R91, R12 ;  /* 0x0000005b510c7223 */ /* 0x040fe2000000000c */
[C---:B------:R-:W-:Y:S01]  /*7ae0*/  FMUL R13, R78.reuse, R18 ;  /* 0x000000124e0d7220 */ /* 0x040fe20000400000 */
[----:B------:R-:W-:Y:S01]  /*7af0*/  FMUL R14, R78, R19 ;  /* 0x000000134e0e7220 */ /* 0x000fe20000400000 */
[----:B------:R-:W-:Y:S01]  /*7b00*/  F2FP.SATFINITE.E5M2.F32.PACK_AB_MERGE_C R9, R10, R9, RZ ;  /* 0x000000090a09723e */ /* 0x000fe200048060ff */
[C---:B------:R-:W-:Y:S01]  /*7b10*/  FMUL R19, R78.reuse, R24 ;  /* 0x000000184e137220 */ /* 0x040fe20000400000 */
        /* <DEDUP_REMOVED lines=17> */
[----:B------:R-:W-:Y:S01]  /*7c30*/  FMUL R27, R78, R32 ;  /* 0x000000204e1b7220 */ /* 0x000fe20000400000 */
[C---:B------:R-:W-:Y:S01]  /*7c40*/  FFMA R21, R81.reuse, R106, R21 ;  /* 0x0000006a51157223 */ /* 0x040fe20000000015 */
[C---:B------:R-:W-:Y:S01]  /*7c50*/  FFMA R22, R81.reuse, R101, R22 ;  /* 0x0000006551167223 */ /* 0x040fe20000000016 */
[----:B------:R-:W-:Y:S01]  /*7c60*/  F2FP.SATFINITE.E5M2.F32.PACK_AB_MERGE_C R16, R16, R15, R17 ;  /* 0x0000000f1010723e */ /* 0x000fe20004806011 */
[C---:B------:R-:W-:Y:S01]  /*7c70*/  FFMA R23, R81.reuse, R108, R23 ;  /* 0x0000006c51177223 */ /* 0x040fe20000000017 */
[C---:B------:R-:W-:Y:S01]  /*7c80*/  FFMA R24, R81.reuse, R103, R24 ;  /* 0x0000006751187223 */ /* 0x040fe20000000018 */
[----:B------:R-:W-:Y:S01]  /*7c90*/  FMUL R32, R78, R37 ;  /* 0x000000254e207220 */ /* 0x000fe20000400000 */
[----:B------:R-:W-:Y:S01]  /*7ca0*/  F2FP.SATFINITE.E5M2.F32.PACK_AB_MERGE_C R21, R22, R21, RZ ;  /* 0x000000151615723e */ /* 0x000fe200048060ff */
[C---:B------:R-:W-:Y:S01]  /*7cb0*/  FMUL R25, R78.reuse, R30 ;  /* 0x0000001e4e197220 */ /* 0x040fe20000400000 */
[C---:B------:R-:W-:Y:S01]  /*7cc0*/  FMUL R26, R78.reuse, R31 ;  /* 0x0000001f4e1a7220 */ /* 0x040fe20000400000 */
[----:B------:R-:W-:Y:S01]  /*7cd0*/  FMUL R31, R78, R36 ;  /* 0x000000244e1f7220 */ /* 0x000fe20000400000 */
[----:B------:R-:W-:Y:S01]  /*7ce0*/  F2FP.SATFINITE.E5M2.F32.PACK_AB_MERGE_C R17, R20, R19, R21 ;  /* 0x000000131411723e */ /* 0x000fe20004806015 */
        /* <DEDUP_REMOVED lines=8> */
[----:B------:R-:W-:Y:S01]  /*7d70*/  FMUL R35, R78, R40 ;  /* 0x000000284e237220 */ /* 0x000fe20000400000 */
[C---:B------:R-:W-:Y:S01]  /*7d80*/  FFMA R29, R81.reuse, R114, R29 ;  /* 0x00000072511d7223 */ /* 0x040fe2000000001d */
[----:B------:R-:W-:Y:S01]  /*7d90*/  F2FP.SATFINITE.E5M2.F32.PACK_AB_MERGE_C R18, R24, R23, R18 ;  /* 0x000000171812723e */ /* 0x000fe20004806012 */
        /* <DEDUP_REMOVED lines=22> */
[C---:B------:R-:W-:Y:S01]  /*7f00*/  FMUL R41, R78.reuse, R46 ;  /* 0x0000002e4e297220 */ /* 0x040fe20000400000 */
[C---:B------:R-:W-:Y:S01]  /*7f10*/  FMUL R42, R78.reuse, R47 ;  /* 0x0000002f4e2a7220 */ /* 0x040fe20000400000 */
[C---:B------:R-:W-:Y:S01]  /*7f20*/  FFMA R40, R81.reuse, R119, R40 ;  /* 0x0000007751287223 */ /* 0x040fe20000000028 */
[--C-:B------:R-:W-:Y:S02]  /*7f30*/  HADD2.F32 R130, -RZ, R125.reuse.H0_H0 ;  /* 0x2000007dff827230 */ /* 0x100fe40000004100 */
[C---:B------:R-:W-:Y:S01]  /*7f40*/  FFMA R41, R81.reuse, R126, R41 ;  /* 0x0000007e51297223 */ /* 0x040fe20000000029 */
[----:B------:R-:W-:Y:S02]  /*7f50*/  HADD2.F32 R125, -RZ, R125.H1_H1 ;  /* 0x3000007dff7d7230 */ /* 0x000fe40000004100 */
[C---:B------:R-:W-:Y:S01]  /*7f60*/  FMUL R45, R78.reuse, R50 ;  /* 0x000000324e2d7220 */ /* 0x040fe20000400000 */
[C---:B------:R-:W-:Y:S01]  /*7f70*/  FFMA R42, R81.reuse, R121, R42 ;  /* 0x00000079512a7223 */ /* 0x040fe2000000002a */
[C---:B------:R-:W-:Y:S01]  /*7f80*/  FMUL R46, R78.reuse, R51 ;  /* 0x000000334e2e7220 */ /* 0x040fe20000400000 */
[C---:B------:R-:W-:Y:S01]  /*7f90*/  FFMA R43, R81.reuse, R128, R43 ;  /* 0x00000080512b7223 */ /* 0x040fe2000000002b */
[C---:B------:R-:W-:Y:S01]  /*7fa0*/  FMUL R47, R78.reuse, R52 ;  /* 0x000000344e2f7220 */ /* 0x040fe20000400000 */
        /* <DEDUP_REMOVED lines=10> */
[C---:B------:R-:W-:Y:S01]  /*8050*/  FFMA R45, R81.reuse, R130, R45 ;  /* 0x00000082512d7223 */ /* 0x040fe2000000002d */
[C---:B------:R-:W-:Y:S01]  /*8060*/  FMUL R59, R78.reuse, R64 ;  /* 0x000000404e3b7220 */ /* 0x040fe20000400000 */
[C---:B------:R-:W-:Y:S01]  /*8070*/  FMUL R60, R78.reuse, R65 ;  /* 0x000000414e3c7220 */ /* 0x040fe20000400000 */
[C---:B------:R-:W-:Y:S01]  /*8080*/  FMUL R61, R78.reuse, R66 ;  /* 0x000000424e3d7220 */ /* 0x040fe20000400000 */
[----:B------:R-:W-:Y:S01]  /*8090*/  FMUL R62, R78, R67 ;  /* 0x000000434e3e7220 */ /* 0x000fe20000400000 */
[C---:B------:R-:W-:Y:S01]  /*80a0*/  FFMA R46, R81.reuse, R125, R46 ;  /* 0x0000007d512e7223 */ /* 0x040fe2000000002e */
[----:B------:R-:W-:Y:S01]  /*80b0*/  F2FP.SATFINITE.E5M2.F32.PACK_AB_MERGE_C R64, R2, R0, R143 ;  /* 0x000000000240723e */ /* 0x000fe2000480608f */
[C---:B------:R-:W-:Y:S01]  /*80c0*/  FFMA R47, R81.reuse, R132, R47 ;  /* 0x00000084512f7223 */ /* 0x040fe2000000002f */
[----:B------:R-:W-:Y:S01]  /*80d0*/  F2FP.SATFINITE.E5M2.F32.PACK_AB_MERGE_C R65, R4, R3, R5 ;  /* 0x000000030441723e */ /* 0x000fe20004806005 */
[C---:B------:R-:W-:Y:S01]  /*80e0*/  FFMA R48, R81.reuse, R127, R48 ;  /* 0x0000007f51307223 */ /* 0x040fe20000000030 */
[----:B------:R-:W-:Y:S01]  /*80f0*/  F2FP.SATFINITE.E5M2.F32.PACK_AB_MERGE_C R66, R8, R7, R9 ;  /* 0x000000070842723e */ /* 0x000fe20004806009 */
[C---:B------:R-:W-:Y:S01]  /*8100*/  FFMA R49, R81.reuse, R134, R49 ;  /* 0x0000008651317223 */ /* 0x040fe20000000031 */
[----:B------:R-:W-:Y:S01]  /*8110*/  F2FP.SATFINITE.E5M2.F32.PACK_AB_MERGE_C R67, R12, R11, R13 ;  /* 0x0000000b0c43723e */ /* 0x000fe2000480600d */
[----:B------:R-:W-:Y:S01]  /*8120*/  FMUL R53, R78, R58 ;  /* 0x0000003a4e357220 */ /* 0x000fe20000400000 */
[C---:B------:R-:W-:Y:S01]  /*8130*/  FFMA R50, R81.reuse, R129, R50 ;  /* 0x0000008151327223 */ /* 0x040fe20000000032 */
[C---:B------:R-:W-:Y:S01]  /*8140*/  FFMA R51, R81.reuse, R136, R51 ;  /* 0x0000008851337223 */ /* 0x040fe20000000033 */
[C---:B------:R-:W-:Y:S01]  /*8150*/  FFMA R52, R81.reuse, R131, R52 ;  /* 0x0000008351347223 */ /* 0x040fe20000000034 */
[----:B------:R1:W-:Y:S01]  /*8160*/  STS.128 [R172+UR49+0xa200], R64 ;  /* 0x00a20040ac007988 */ /* 0x0003e20008000c31 */
[C---:B------:R-:W-:Y:S01]  /*8170*/  FFMA R53, R81.reuse, R138, R53 ;  /* 0x0000008a51357223 */ /* 0x040fe20000000035 */
[----:B------:R-:W-:Y:S01]  /*8180*/  F2FP.SATFINITE.E5M2.F32.PACK_AB_MERGE_C R37, R38, R37, RZ ;  /* 0x000000252625723e */ /* 0x000fe200048060ff */
[C---:B------:R-:W-:Y:S01]  /*8190*/  FFMA R54, R81.reuse, R133, R54 ;  /* 0x0000008551367223 */ /* 0x040fe20000000036 */
[----:B------:R-:W-:Y:S01]  /*81a0*/  FMUL R58, R78, R63 ;  /* 0x0000003f4e3a7220 */ /* 0x000fe20000400000 */
[C---:B------:R-:W-:Y:S01]  /*81b0*/  FFMA R55, R81.reuse, R140, R55 ;  /* 0x0000008c51377223 */ /* 0x040fe20000000037 */
[C---:B------:R-:W-:Y:S01]  /*81c0*/  FFMA R56, R81.reuse, R135, R56 ;  /* 0x0000008751387223 */ /* 0x040fe20000000038 */
[C---:B------:R-:W-:Y:S01]  /*81d0*/  FFMA R57, R81.reuse, R142, R57 ;  /* 0x0000008e51397223 */ /* 0x040fe20000000039 */
[----:B------:R1:W-:Y:S01]  /*81e0*/  STS.128 [R192+0xa010], R16 ;  /* 0x00a01010c0007388 */ /* 0x0003e20000000c00 */
[----:B------:R-:W-:Y:S01]  /*81f0*/  F2FP.SATFINITE.E5M2.F32.PACK_AB_MERGE_C R33, R36, R35, R37 ;  /* 0x000000232421723e */ /* 0x000fe20004806025 */
[C---:B------:R-:W-:Y:S01]  /*8200*/  FFMA R58, R81.reuse, R137, R58 ;  /* 0x00000089513a7223 */ /* 0x040fe2000000003a */
[----:B------:R-:W-:Y:S01]  /*8210*/  F2FP.SATFINITE.E5M2.F32.PACK_AB_MERGE_C R34, R42, R41, RZ ;  /* 0x000000292a22723e */ /* 0x000fe200048060ff */
[C---:B------:R-:W-:Y:S01]  /*8220*/  FFMA R59, R81.reuse, R82, R59 ;  /* 0x00000052513b7223 */ /* 0x040fe2000000003b */
[----:B------:R-:W-:Y:S01]  /*8230*/  F2FP.SATFINITE.E5M2.F32.PACK_AB_MERGE_C R35, R46, R45, RZ ;  /* 0x0000002d2e23723e */ /* 0x000fe200048060ff */
        /* <DEDUP_REMOVED lines=25> */
[----:B------:R-:W-:Y:S02]  /*83d0*/  UIADD3 UR8, UP0, UPT, UR52, 0x680, URZ ;  /* 0x0000068034087890 */ /* 0x000fe4000ff1e0ff */
[----:B------:R-:W-:Y:S02]  /*83e0*/  UIADD3 UR5, UPT, UPT, UR41, 0x40, URZ ;  /* 0x0000004029057890 */ /* 0x000fe4000fffe0ff */
[----:B------:R-:W-:Y:S02]  /*83f0*/  UIADD3 UR4, UPT, UPT, UR49, 0xa200, URZ ;  /* 0x0000a20031047890 */ /* 0x000fe4000fffe0ff */
[----:B------:R-:W-:Y:S01]  /*8400*/  UIADD3.X UR9, UPT, UPT, URZ, UR53, URZ, UP0, !UPT ;  /* 0x00000035ff097290 */ /* 0x000fe200087fe4ff */
[----:B------:R-:W-:Y:S01]  /*8410*/  UMOV UR6, UR42 ;  /* 0x0000002a00067c82 */ /* 0x000fe20008000000 */
[----:B------:R-:W-:Y:S07]  /*8420*/  UMOV UR7, UR36 ;  /* 0x0000002400077c82 */ /* 0x000fee0008000000 */
[----:B------:R2:W-:Y:S01]  /*8430*/  UTMASTG.3D [UR4], [UR8] ;  /* 0x00000004080073b5 */ /* 0x0005e20008010000 */
[----:B------:R0:W-:Y:S01]  /*8440*/  UTMACMDFLUSH ;  /* 0x00000000000079b7 */ /* 0x0001e20000000000 */
[----:B--2---:R-:W-:Y:S04]  /*8450*/  DEPBAR.LE SB0, 0x1 ;  /* 0x000080400000791a */ /* 0x004fe80000000000 */
.L_x_110:
[----:B------:R-:W-:Y:S05]  /*8460*/  BSYNC.RECONVERGENT B0 ;  /* 0x0000000000007941 */ /* 0x000fea0003800200 */
.L_x_109:
        /* <DEDUP_REMOVED lines=16> */
.L_x_114:
[----:B------:R-:W-:Y:S05]  /*8570*/  BSYNC B0 ;  /* 0x0000000000007941 */ /* 0x000fea0003800000 */
.L_x_113:
        /* <DEDUP_REMOVED lines=20> */
.L_x_112:
[----:B------:R-:W-:Y:S05]  /*86c0*/  BSYNC B1 ;  /* 0x0000000000017941 */ /* 0x000fea0003800000 */
.L_x_111:
[----:B--2---:R-:W-:Y:S01]  /*86d0*/  VIADD R0, R80, 0x80 ;  /* 0x0000008050007836 */ /* 0x004fe20000000000 */
        /* <DEDUP_REMOVED lines=10> */
[----:B------:R-:W5:Y:S01]  /*8780*/  LDCU.64 UR6, c[0x4][0x80] ;  /* 0x01001000ff0677ac */ /* 0x000f620008000a00 */
[----:B------:R-:W1:Y:S01]  /*8790*/  LDC.64 R2, c[0x4][R3] ;  /* 0x0100000003027b82 */ /* 0x000e620000000a00 */
[----:B------:R-:W3:Y:S01]  /*87a0*/  LDCU.64 UR4, c[0x4][0x18] ;  /* 0x01000300ff0477ac */ /* 0x000ee20008000a00 */
[----:B--2---:R-:W-:Y:S01]  /*87b0*/  MOV R5, UR9 ;  /* 0x0000000900057c02 */ /* 0x004fe20008000f00 */
[----:B------:R-:W-:Y:S01]  /*87c0*/  IMAD.U32 R4, RZ, RZ, UR8 ;  /* 0x00000008ff047e24 */ /* 0x000fe2000f8e00ff */
[----:B-----5:R-:W-:Y:S01]  /*87d0*/  MOV R7, UR7 ;  /* 0x0000000700077c02 */ /* 0x020fe20008000f00 */
[----:B------:R-:W-:Y:S01]  /*87e0*/  IMAD.U32 R6, RZ, RZ, UR6 ;  /* 0x00000006ff067e24 */ /* 0x000fe2000f8e00ff */
[----:B---3--:R-:W-:Y:S01]  /*87f0*/  MOV R11, UR5 ;  /* 0x00000005000b7c02 */ /* 0x008fe20008000f00 */
[----:B------:R-:W-:Y:S02]  /*8800*/  IMAD.U32 R10, RZ, RZ, UR4 ;  /* 0x00000004ff0a7e24 */ /* 0x000fe4000f8e00ff */
[----:B------:R-:W-:Y:S07]  /*8810*/  LEPC R20, `(.L_x_117) ;  /* 0x000000001014794e */ /* 0x000fee0000000000 */
[----:B-1--4-:R-:W-:Y:S05]  /*8820*/  CALL.ABS.NOINC R2 ;  /* 0x0000000002007343 */ /* 0x012fea0003c00000 */
.L_x_117:
[----:B------:R-:W-:Y:S05]  /*8830*/  BSYNC.RECONVERGENT B6 ;  /* 0x0000000000067941 */ /* 0x000fea0003800200 */
.L_x_116:
[----:B---3--:R-:W-:Y:S01]  /*8840*/  F2FP.F16.E5M2.UNPACK_B R4, R149 ;  /* 0x00000095ff04723e */ /* 0x008fe200020004ff */
        /* <DEDUP_REMOVED lines=13> */
[----:B----4-:R-:W-:Y:S01]  /*8920*/  F2FP.F16.E5M2.UNPACK_B R125, R159.H1 ;  /* 0x0000009fff7d723e */ /* 0x010fe200030004ff */
        /* <DEDUP_REMOVED lines=262> */
[----:B------:R-:W-:Y:S02]  /*9990*/  UIADD3 UR8, UP0, UPT, UR52, 0x680, URZ ;  /* 0x0000068034087890 */ /* 0x000fe4000ff1e0ff */
[----:B------:R-:W-:Y:S02]  /*99a0*/  UIADD3 UR5, UPT, UPT, UR41, 0x80, URZ ;  /* 0x0000008029057890 */ /* 0x000fe4000fffe0ff */
[----:B------:R-:W-:Y:S01]  /*99b0*/  MOV R188, UR10 ;  /* 0x0000000a00bc7c02 */ /* 0x000fe20008000f00 */
[----:B------:R-:W-:Y:S01]  /*99c0*/  UIADD3.X UR9, UPT, UPT, URZ, UR53, URZ, UP0, !UPT ;  /* 0x00000035ff097290 */ /* 0x000fe200087fe4ff */
[----:B------:R-:W-:Y:S02]  /*99d0*/  UMOV UR6, UR42 ;  /* 0x0000002a00067c82 */ /* 0x000fe40008000000 */
[----:B------:R-:W-:Y:S01]  /*99e0*/  R2UR UR4, R188 ;  /* 0x00000000bc0472ca */ /* 0x000fe200000e0000 */
[----:B------:R-:W-:Y:S11]  /*99f0*/  UMOV UR7, UR36 ;  /* 0x0000002400077c82 */ /* 0x000ff60008000000 */
[----:B------:R-:W-:Y:S01]  /*9a00*/  @!UPT UIADD3 URZ, UPT, UPT, URZ, URZ, URZ ;  /* 0x000000fffffff290 */ /* 0x000fe2000fffe0ff */
[----:B------:R2:W-:Y:S01]  /*9a10*/  UTMASTG.3D [UR4], [UR8] ;  /* 0x00000004080073b5 */ /* 0x0005e20008010000 */
[----:B------:R0:W-:Y:S01]  /*9a20*/  UTMACMDFLUSH ;  /* 0x00000000000079b7 */ /* 0x0001e20000000000 */
[----:B--2---:R-:W-:Y:S04]  /*9a30*/  DEPBAR.LE SB0, 0x1 ;  /* 0x000080400000791a */ /* 0x004fe80000000000 */
.L_x_119:
[----:B------:R-:W-:Y:S05]  /*9a40*/  BSYNC.RECONVERGENT B0 ;  /* 0x0000000000007941 */ /* 0x000fea0003800200 */
.L_x_118:
        /* <DEDUP_REMOVED lines=16> */
.L_x_123:
[----:B------:R-:W-:Y:S05]  /*9b50*/  BSYNC B0 ;  /* 0x0000000000007941 */ /* 0x000fea0003800000 */
.L_x_122:
        /* <DEDUP_REMOVED lines=20> */
.L_x_121:
[----:B------:R-:W-:Y:S05]  /*9ca0*/  BSYNC B1 ;  /* 0x0000000000017941 */ /* 0x000fea0003800000 */
.L_x_120:
[----:B--2---:R-:W-:Y:S05]  /*9cb0*/  VIADD R0, R80, 0xc0 ;  /* 0x000000c050007836 */ /* 0x004fea0000000000 */
        /* <DEDUP_REMOVED lines=20> */
.L_x_125:
[----:B------:R-:W-:Y:S01]  /*9e00*/  ISETP.NE.AND P0, PT, R189, RZ, PT ;  /* 0x000000ffbd00720c */ /* 0x000fe20003f05270 */
[----:B------:R-:W-:Y:S05]  /*9e10*/  WARPSYNC.ALL ;  /* 0x0000000000007948 */ /* 0x000fea0003800000 */
[----:B------:R-:W-:Y:S01]  /*9e20*/  R2UR UR4, R80 ;  /* 0x00000000500472ca */ /* 0x000fe200000e0000 */
[----:B------:R-:W-:Y:S01]  /*9e30*/  BSSY.RECONVERGENT B0, `(.L_x_126) ;  /* 0x000011d000007945 */ /* 0x000fe20003800200 */
[----:B---3--:R-:W-:Y:S02]  /*9e40*/  F2FP.F16.E5M2.UNPACK_B R11, R149 ;  /* 0x00000095ff0b723e */ /* 0x008fe400020004ff */
[----:B------:R-:W-:Y:S02]  /*9e50*/  F2FP.F16.E5M2.UNPACK_B R10, R150 ;  /* 0x00000096ff0a723e */ /* 0x000fe400020004ff */
[----:B------:R-:W-:Y:S01]  /*9e60*/  F2FP.F16.E5M2.UNPACK_B R9, R151 ;  /* 0x00000097ff09723e */ /* 0x000fe200020004ff */
[--C-:B------:R-:W-:Y:S01]  /*9e70*/  HADD2.F32 R83, -RZ, R11.reuse.H0_H0 ;  /* 0x2000000bff537230 */ /* 0x100fe20000004100 */
[----:B----4-:R-:W-:Y:S01]  /*9e80*/  F2FP.F16.E5M2.UNPACK_B R8, R152 ;  /* 0x00000098ff08723e */ /* 0x010fe200020004ff */
[----:B------:R-:W-:Y:S01]  /*9e90*/  HADD2.F32 R84, -RZ, R11.H1_H1 ;  /* 0x3000000bff547230 */ /* 0x000fe20000004100 */
[----:B------:R-:W-:Y:S01]  /*9ea0*/  F2FP.F16.E5M2.UNPACK_B R7, R153 ;  /* 0x00000099ff07723e */ /* 0x000fe200020004ff */
[--C-:B------:R-:W-:Y:S01]  /*9eb0*/  HADD2.F32 R87, -RZ, R10.reuse.H0_H0 ;  /* 0x2000000aff577230 */ /* 0x100fe20000004100 */
[----:B------:R-:W-:Y:S01]  /*9ec0*/  F2FP.F16.E5M2.UNPACK_B R6, R154 ;  /* 0x0000009aff06723e */ /* 0x000fe200020004ff */
[----:B------:R-:W-:Y:S01]  /*9ed0*/  HADD2.F32 R88, -RZ, R10.H1_H1 ;  /* 0x3000000aff587230 */ /* 0x000fe20000004100 */
[----:B------:R-:W-:Y:S01]  /*9ee0*/  F2FP.F16.E5M2.UNPACK_B R5, R155 ;  /* 0x0000009bff05723e */ /* 0x000fe200020004ff */
[--C-:B------:R-:W-:Y:S01]  /*9ef0*/  HADD2.F32 R91, -RZ, R9.reuse.H0_H0 ;  /* 0x20000009ff5b7230 */ /* 0x100fe20000004100 */
[----:B-1----:R-:W-:Y:S01]  /*9f00*/  F2FP.F16.E5M2.UNPACK_B R4, R156 ;  /* 0x0000009cff04723e */ /* 0x002fe200020004ff */
[----:B------:R-:W-:Y:S01]  /*9f10*/  HADD2.F32 R92, -RZ, R9.H1_H1 ;  /* 0x30000009ff5c7230 */ /* 0x000fe20000004100 */
[-C--:B------:R-:W-:Y:S01]  /*9f20*/  F2FP.F16.E5M2.UNPACK_B R2, R148.reuse ;  /* 0x00000094ff02723e */ /* 0x080fe200020004ff */
[--C-:B------:R-:W-:Y:S01]  /*9f30*/  HADD2.F32 R95, -RZ, R8.reuse.H0_H0 ;  /* 0x20000008ff5f7230 */ /* 0x100fe20000004100 */
[----:B------:R-:W-:Y:S01]  /*9f40*/  F2FP.F16.E5M2.UNPACK_B R148, R148.H1 ;  /* 0x00000094ff94723e */ /* 0x000fe200030004ff */
[----:B------:R-:W-:Y:S01]  /*9f50*/  HADD2.F32 R97, -RZ, R8.H1_H1 ;  /* 0x30000008ff617230 */ /* 0x000fe20000004100 */
[----:B------:R-:W-:Y:S01]  /*9f60*/  F2FP.F16.E5M2.UNPACK_B R149, R149.H1 ;  /* 0x00000095ff95723e */ /* 0x000fe200030004ff */
[--C-:B------:R-:W-:Y:S01]  /*9f70*/  HADD2.F32 R98, -RZ, R7.reuse.H0_H0 ;  /* 0x20000007ff627230 */ /* 0x100fe20000004100 */
[----:B------:R-:W-:Y:S01]  /*9f80*/  F2FP.F16.E5M2.UNPACK_B R150, R150.H1 ;  /* 0x00000096ff96723e */ /* 0x000fe200030004ff */
[----:B------:R-:W-:Y:S01]  /*9f90*/  HADD2.F32 R101, -RZ, R7.H1_H1 ;  /* 0x30000007ff657230 */ /* 0x000fe20000004100 */
[----:B------:R-:W-:Y:S01]  /*9fa0*/  F2FP.F16.E5M2.UNPACK_B R151, R151.H1 ;  /* 0x00000097ff97723e */ /* 0x000fe200030004ff */
[--C-:B------:R-:W-:Y:S01]  /*9fb0*/  HADD2.F32 R102, -RZ, R6.reuse.H0_H0 ;  /* 0x20000006ff667230 */ /* 0x100fe20000004100 */
[----:B------:R-:W-:Y:S01]  /*9fc0*/  F2FP.F16.E5M2.UNPACK_B R138, R163 ;  /* 0x000000a3ff8a723e */ /* 0x000fe200020004ff */
[----:B------:R-:W-:Y:S01]  /*9fd0*/  HADD2.F32 R105, -RZ, R6.H1_H1 ;  /* 0x30000006ff697230 */ /* 0x000fe20000004100 */
[----:B------:R-:W-:Y:S01]  /*9fe0*/  R2UR UR5, R193 ;  /* 0x00000000c10572ca */ /* 0x000fe200000e0000 */
[--C-:B------:R-:W-:Y:S01]  /*9ff0*/  HADD2.F32 R106, -RZ, R5.reuse.H0_H0 ;  /* 0x20000005ff6a7230 */ /* 0x100fe20000004100 */
[----:B------:R-:W-:Y:S01]  /*a000*/  F2FP.F16.E5M2.UNPACK_B R116, R157 ;  /* 0x0000009dff74723e */ /* 0x000fe200020004ff */
[----:B------:R-:W-:Y:S01]  /*a010*/  HADD2.F32 R109, -RZ, R5.H1_H1 ;  /* 0x30000005ff6d7230 */ /* 0x000fe20000004100 */
[----:B------:R-:W-:Y:S01]  /*a020*/  F2FP.F16.E5M2.UNPACK_B R120, R158 ;  /* 0x0000009eff78723e */ /* 0x000fe200020004ff */
[--C-:B------:R-:W-:Y:S01]  /*a030*/  HADD2.F32 R110, -RZ, R4.reuse.H0_H0 ;  /* 0x20000004ff6e7230 */ /* 0x100fe20000004100 */
[----:B------:R-:W-:Y:S01]  /*a040*/  F2FP.F16.E5M2.UNPACK_B R124, R159 ;  /* 0x0000009fff7c723e */ /* 0x000fe200020004ff */
[----:B------:R-:W-:Y:S01]  /*a050*/  HADD2.F32 R113, -RZ, R4.H1_H1 ;  /* 0x30000004ff717230 */ /* 0x000fe20000004100 */
[----:B------:R-:W-:Y:S01]  /*a060*/  F2FP.F16.E5M2.UNPACK_B R128, R160 ;  /* 0x000000a0ff80723e */ /* 0x000fe200020004ff */
[----:B------:R-:W1:Y:S01]  /*a070*/  LDTM.x64 R4, tmem[UR4+0xc0] ;  /* 0x0000c004000479ee */ /* 0x000e620008340000 */
[--C-:B------:R-:W-:Y:S01]  /*a080*/  HADD2.F32 R0, -RZ, R2.reuse.H0_H0 ;  /* 0x20000002ff007230 */ /* 0x100fe20000004100 */
[----:B------:R-:W-:Y:S01]  /*a090*/  NOP ;  /* 0x0000000000007918 */ /* 0x000fe20000000000 */
[----:B------:R-:W-:Y:S01]  /*a0a0*/  HADD2.F32 R2, -RZ, R2.H1_H1 ;  /* 0x30000002ff027230 */ /* 0x000fe20000004100 */
[----:B------:R-:W-:Y:S01]  /*a0b0*/  UIADD3 UR5, UPT, UPT, UR5, 0xf0, URZ ;  /* 0x000000f005057890 */ /* 0x000fe2000fffe0ff */
[--C-:B------:R-:W-:Y:S01]  /*a0c0*/  HADD2.F32 R86, -RZ, R149.reuse.H1_H1 ;  /* 0x30000095ff567230 */ /* 0x100fe20000004100 */
[----:B------:R-:W-:Y:S01]  /*a0d0*/  F2FP.F16.E5M2.UNPACK_B R132, R161 ;  /* 0x000000a1ff84723e */ /* 0x000fe200020004ff */
[--C-:B------:R-:W-:Y:S01]  /*a0e0*/  HADD2.F32 R114, -RZ, R116.reuse.H0_H0 ;  /* 0x20000074ff727230 */ /* 0x100fe20000004100 */
[----:B------:R-:W-:Y:S01]  /*a0f0*/  UPRMT UR5, UR37, 0x654, UR5 ;  /* 0x0000065425057896 */ /* 0x000fe20008000005 */
[----:B------:R-:W-:Y:S01]  /*a100*/  HADD2.F32 R117, -RZ, R116.H1_H1 ;  /* 0x30000074ff757230 */ /* 0x000fe20000004100 */
[----:B------:R-:W-:Y:S01]  /*a110*/  F2FP.F16.E5M2.UNPACK_B R136, R162 ;  /* 0x000000a2ff88723e */ /* 0x000fe200020004ff */
[--C-:B------:R-:W-:Y:S01]  /*a120*/  HADD2.F32 R118, -RZ, R120.reuse.H0_H0 ;  /* 0x20000078ff767230 */ /* 0x100fe20000004100 */
[----:B------:R-:W-:Y:S01]  /*a130*/  F2FP.F16.E5M2.UNPACK_B R152, R152.H1 ;  /* 0x00000098ff98723e */ /* 0x000fe200030004ff */
[----:B------:R-:W-:Y:S01]  /*a140*/  HADD2.F32 R121, -RZ, R120.H1_H1 ;  /* 0x30000078ff797230 */ /* 0x000fe20000004100 */
[----:B------:R-:W-:Y:S01]  /*a150*/  F2FP.F16.E5M2.UNPACK_B R153, R153.H1 ;  /* 0x00000099ff99723e */ /* 0x000fe200030004ff */
[--C-:B------:R-:W-:Y:S01]  /*a160*/  HADD2.F32 R122, -RZ, R124.reuse.H0_H0 ;  /* 0x2000007cff7a7230 */ /* 0x100fe20000004100 */
[----:B------:R-:W-:Y:S01]  /*a170*/  F2FP.F16.E5M2.UNPACK_B R154, R154.H1 ;  /* 0x0000009aff9a723e */ /* 0x000fe200030004ff */
[----:B-1----:R-:W-:Y:S01]  /*a180*/  SYNCS.ARRIVE.TRANS64.RED.A1T0 RZ, [UR5], RZ ;  /* 0x000000ffffff79a7 */ /* 0x002fe20008100405 */
[----:B------:R-:W-:Y:S01]  /*a190*/  HADD2.F32 R125, -RZ, R124.H1_H1 ;  /* 0x3000007cff7d7230 */ /* 0x000fe20000004100 */
[----:B------:R-:W-:Y:S01]  /*a1a0*/  F2FP.F16.E5M2.UNPACK_B R155, R155.H1 ;  /* 0x0000009bff9b723e */ /* 0x000fe200030004ff */
[--C-:B------:R-:W-:Y:S01]  /*a1b0*/  HADD2.F32 R126, -RZ, R128.reuse.H0_H0 ;  /* 0x20000080ff7e7230 */ /* 0x100fe20000004100 */
[----:B------:R-:W-:Y:S01]  /*a1c0*/  F2FP.F16.E5M2.UNPACK_B R156, R156.H1 ;  /* 0x0000009cff9c723e */ /* 0x000fe200030004ff */
[----:B------:R-:W-:Y:S01]  /*a1d0*/  HADD2.F32 R129, -RZ, R128.H1_H1 ;  /* 0x30000080ff817230 */ /* 0x000fe20000004100 */
[----:B------:R-:W-:Y:S01]  /*a1e0*/  F2FP.F16.E5M2.UNPACK_B R157, R157.H1 ;  /* 0x0000009dff9d723e */ /* 0x000fe200030004ff */
[C---:B------:R-:W-:Y:S01]  /*a1f0*/  FMUL R4, R78.reuse, R4 ;  /* 0x000000044e047220 */ /* 0x040fe20000400000 */
[C---:B------:R-:W-:Y:S01]  /*a200*/  FMUL R5, R78.reuse, R5 ;  /* 0x000000054e057220 */ /* 0x040fe20000400000 */
[----:B------:R-:W-:Y:S02]  /*a210*/  HADD2.F32 R3, -RZ, R148.H0_H0 ;  /* 0x20000094ff037230 */ /* 0x000fe40000004100 */
        /* <DEDUP_REMOVED lines=11> */
[----:B------:R-:W-:Y:S02]  /*a2d0*/  HADD2.F32 R130, -RZ, R132.H0_H0 ;  /* 0x20000084ff827230 */ /* 0x000fe40000004100 */
[C---:B------:R-:W-:Y:S01]  /*a2e0*/  FMUL R6, R78.reuse, R6 ;  /* 0x000000064e067220 */ /* 0x040fe20000400000 */
[----:B------:R-:W-:Y:S02]  /*a2f0*/  HADD2.F32 R82, -RZ, R148.H1_H1 ;  /* 0x30000094ff527230 */ /* 0x000fe40000004100 */
[C---:B------:R-:W-:Y:S01]  /*a300*/  FMUL R7, R78.reuse, R7 ;  /* 0x000000074e077220 */ /* 0x040fe20000400000 */
[----:B------:R-:W-:Y:S02]  /*a310*/  HADD2.F32 R85, -RZ, R149.H0_H0 ;  /* 0x20000095ff557230 */ /* 0x000fe40000004100 */
[C---:B------:R-:W-:Y:S01]  /*a320*/  FFMA R6, R81.reuse, R3, R6 ;  /* 0x0000000351067223 */ /* 0x040fe20000000006 */
[----:B------:R-:W-:Y:S02]  /*a330*/  HADD2.F32 R133, -RZ, R132.H1_H1 ;  /* 0x30000084ff857230 */ /* 0x000fe40000004100 */
[C---:B------:R-:W-:Y:S01]  /*a340*/  FFMA R7, R81.reuse, R82, R7 ;  /* 0x0000005251077223 */ /* 0x040fe20000000007 */
[C---:B------:R-:W-:Y:S01]  /*a350*/  FFMA R8, R81.reuse, R83, R8 ;  /* 0x0000005351087223 */ /* 0x040fe20000000008 */
[C---:B------:R-:W-:Y:S01]  /*a360*/  FFMA R9, R81.reuse, R84, R9 ;  /* 0x0000005451097223 */ /* 0x040fe20000000009 */
[--C-:B------:R-:W-:Y:S02]  /*a370*/  HADD2.F32 R82, -RZ, R138.reuse.H0_H0 ;  /* 0x2000008aff527230 */ /* 0x100fe40000004100 */
[C---:B------:R-:W-:Y:S01]  /*a380*/  FMUL R10, R78.reuse, R10 ;  /* 0x0000000a4e0a7220 */ /* 0x040fe20000400000 */
[----:B------:R-:W-:Y:S02]  /*a390*/  HADD2.F32 R83, -RZ, R138.H1_H1 ;  /* 0x3000008aff537230 */ /* 0x000fe40000004100 */
[C---:B------:R-:W-:Y:S01]  /*a3a0*/  FMUL R11, R78.reuse, R11 ;  /* 0x0000000b4e0b7220 */ /* 0x040fe20000400000 */
[----:B------:R-:W-:Y:S02]  /*a3b0*/  HADD2.F32 R89, -RZ, R150.H0_H0 ;  /* 0x20000096ff597230 */ /* 0x000fe40000004100 */
[C---:B------:R-:W-:Y:S01]  /*a3c0*/  FFMA R10, R81.reuse, R85, R10 ;  /* 0x00000055510a7223 */ /* 0x040fe2000000000a */
[--C-:B------:R-:W-:Y:S02]  /*a3d0*/  HADD2.F32 R134, -RZ, R136.reuse.H0_H0 ;  /* 0x20000088ff867230 */ /* 0x100fe40000004100 */
[C---:B------:R-:W-:Y:S01]  /*a3e0*/  FFMA R11, R81.reuse, R86, R11 ;  /* 0x00000056510b7223 */ /* 0x040fe2000000000b */
[C---:B------:R-:W-:Y:S01]  /*a3f0*/  FFMA R12, R81.reuse, R87, R12 ;  /* 0x00000057510c7223 */ /* 0x040fe2000000000c */
[----:B------:R-:W-:Y:S01]  /*a400*/  FFMA R13, R81, R88, R13 ;  /* 0x00000058510d7223 */ /* 0x000fe2000000000d */
[----:B------:R-:W-:Y:S01]  /*a410*/  F2FP.SATFINITE.E5M2.F32.PACK_AB_MERGE_C R86, R7, R6, RZ ;  /* 0x000000060756723e */ /* 0x000fe200048060ff */
[C---:B------:R-:W-:Y:S01]  /*a420*/  FMUL R7, R78.reuse, R24 ;  /* 0x000000184e077220 */ /* 0x040fe20000400000 */
[----:B------:R-:W-:Y:S01]  /*a430*/  F2FP.SATFINITE.E5M2.F32.PACK_AB_MERGE_C R138, R11, R10, RZ ;  /* 0x0000000a0b8a723e */ /* 0x000fe200048060ff */
[C---:B------:R-:W-:Y:S01]  /*a440*/  FMUL R10, R78.reuse, R25 ;  /* 0x000000194e0a7220 */ /* 0x040fe20000400000 */
[C---:B------:R-:W-:Y:S01]  /*a450*/  FMUL R25, R78.reuse, R32 ;  /* 0x000000204e197220 */ /* 0x040fe20000400000 */
[----:B------:R-:W-:Y:S02]  /*a460*/  HADD2.F32 R137, -RZ, R136.H1_H1 ;  /* 0x30000088ff897230 */ /* 0x000fe40000004100 */
[C---:B------:R-:W-:Y:S01]  /*a470*/  FMUL R14, R78.reuse, R14 ;  /* 0x0000000e4e0e7220 */ /* 0x040fe20000400000 */
[----:B------:R-:W-:Y:S02]  /*a480*/  HADD2.F32 R90, -RZ, R150.H1_H1 ;  /* 0x30000096ff5a7230 */ /* 0x000fe40000004100 */
[C---:B------:R-:W-:Y:S01]  /*a490*/  FMUL R15, R78.reuse, R15 ;  /* 0x0000000f4e0f7220 */ /* 0x040fe20000400000 */
[--C-:B------:R-:W-:Y:S02]  /*a4a0*/  HADD2.F32 R93, -RZ, R151.reuse.H0_H0 ;  /* 0x20000097ff5d7230 */ /* 0x100fe40000004100 */
[C---:B------:R-:W-:Y:S01]  /*a4b0*/  FFMA R14, R81.reuse, R89, R14 ;  /* 0x00000059510e7223 */ /* 0x040fe2000000000e */
[----:B------:R-:W-:Y:S02]  /*a4c0*/  HADD2.F32 R94, -RZ, R151.H1_H1 ;  /* 0x30000097ff5e7230 */ /* 0x000fe40000004100 */
[C---:B------:R-:W-:Y:S01]  /*a4d0*/  FFMA R15, R81.reuse, R90, R15 ;  /* 0x0000005a510f7223 */ /* 0x040fe2000000000f */
[C---:B------:R-:W-:Y:S01]  /*a4e0*/  FFMA R16, R81.reuse, R91, R16 ;  /* 0x0000005b51107223 */ /* 0x040fe20000000010 */
[----:B------:R-:W-:Y:S01]  /*a4f0*/  FFMA R17, R81, R92, R17 ;  /* 0x0000005c51117223 */ /* 0x000fe20000000011 */
[C---:B------:R-:W-:Y:S01]  /*a500*/  FMUL R18, R78.reuse, R18 ;  /* 0x000000124e127220 */ /* 0x040fe20000400000 */
[C---:B------:R-:W-:Y:S01]  /*a510*/  FMUL R19, R78.reuse, R19 ;  /* 0x000000134e137220 */ /* 0x040fe20000400000 */
[--C-:B------:R-:W-:Y:S01]  /*a520*/  HADD2.F32 R96, -RZ, R152.reuse.H0_H0 ;  /* 0x20000098ff607230 */ /* 0x100fe20000004100 */
[----:B------:R-:W-:Y:S01]  /*a530*/  F2FP.SATFINITE.E5M2.F32.PACK_AB_MERGE_C R14, R15, R14, RZ ;  /* 0x0000000e0f0e723e */ /* 0x000fe200048060ff */
[C---:B------:R-:W-:Y:S01]  /*a540*/  FFMA R18, R81.reuse, R93, R18 ;  /* 0x0000005d51127223 */ /* 0x040fe20000000012 */
[C---:B------:R-:W-:Y:S01]  /*a550*/  FFMA R19, R81.reuse, R94, R19 ;  /* 0x0000005e51137223 */ /* 0x040fe20000000013 */
[C---:B------:R-:W-:Y:S01]  /*a560*/  FFMA R0, R81.reuse, R95, R0 ;  /* 0x0000005f51007223 */ /* 0x040fe20000000000 */
[----:B------:R-:W-:Y:S01]  /*a570*/  FFMA R2, R81, R97, R2 ;  /* 0x0000006151027223 */ /* 0x000fe20000000002 */
[----:B------:R-:W-:Y:S02]  /*a580*/  HADD2.F32 R99, -RZ, R152.H1_H1 ;  /* 0x30000098ff637230 */ /* 0x000fe40000004100 */
[C---:B------:R-:W-:Y:S01]  /*a590*/  FMUL R3, R78.reuse, R22 ;  /* 0x000000164e037220 */ /* 0x040fe20000400000 */
[----:B------:R-:W-:Y:S01]  /*a5a0*/  F2FP.SATFINITE.E5M2.F32.PACK_AB_MERGE_C R18, R19, R18, RZ ;  /* 0x000000121312723e */ /* 0x000fe200048060ff */
[C---:B------:R-:W-:Y:S01]  /*a5b0*/  FMUL R22, R78.reuse, R29 ;  /* 0x0000001d4e167220 */ /* 0x040fe20000400000 */
[C---:B------:R-:W-:Y:S01]  /*a5c0*/  FMUL R29, R78.reuse, R36 ;  /* 0x000000244e1d7220 */ /* 0x040fe20000400000 */
[C---:B------:R-:W-:Y:S01]  /*a5d0*/  FFMA R3, R81.reuse, R96, R3 ;  /* 0x0000006051037223 */ /* 0x040fe20000000003 */
[C---:B------:R-:W-:Y:S01]  /*a5e0*/  FMUL R6, R78.reuse, R23 ;  /* 0x000000174e067220 */ /* 0x040fe20000400000 */
[--C-:B------:R-:W-:Y:S02]  /*a5f0*/  HADD2.F32 R100, -RZ, R153.reuse.H0_H0 ;  /* 0x20000099ff647230 */ /* 0x100fe40000004100 */
[C---:B------:R-:W-:Y:S01]  /*a600*/  FMUL R11, R78.reuse, R26 ;  /* 0x0000001a4e0b7220 */ /* 0x040fe20000400000 */
[----:B------:R-:W-:Y:S02]  /*a610*/  HADD2.F32 R103, -RZ, R153.H1_H1 ;  /* 0x30000099ff677230 */ /* 0x000fe40000004100 */
[C---:B------:R-:W-:Y:S01]  /*a620*/  FFMA R6, R81.reuse, R99, R6 ;  /* 0x0000006351067223 */ /* 0x040fe20000000006 */
[C---:B------:R-:W-:Y:S01]  /*a630*/  FFMA R7, R81.reuse, R98, R7 ;  /* 0x0000006251077223 */ /* 0x040fe20000000007 */
[C---:B------:R-:W-:Y:S01]  /*a640*/  FFMA R10, R81.reuse, R101, R10 ;  /* 0x00000065510a7223 */ /* 0x040fe2000000000a */
[C---:B------:R-:W-:Y:S01]  /*a650*/  FFMA R11, R81.reuse, R100, R11 ;  /* 0x00000064510b7223 */ /* 0x040fe2000000000b */
[----:B------:R-:W-:Y:S01]  /*a660*/  FMUL R26, R78, R33 ;  /* 0x000000214e1a7220 */ /* 0x000fe20000400000 */
[----:B------:R-:W-:Y:S01]  /*a670*/  F2FP.SATFINITE.E5M2.F32.PACK_AB_MERGE_C R3, R6, R3, RZ ;  /* 0x000000030603723e */ /* 0x000fe200048060ff */
[C---:B------:R-:W-:Y:S01]  /*a680*/  FMUL R33, R78.reuse, R40 ;  /* 0x000000284e217220 */ /* 0x040fe20000400000 */
        /* <DEDUP_REMOVED lines=8> */
[C---:B------:R-:W-:Y:S01]  /*a710*/  FMUL R30, R78.reuse, R37 ;  /* 0x000000254e1e7220 */ /* 0x040fe20000400000 */
[C---:B------:R-:W-:Y:S01]  /*a720*/  FMUL R37, R78.reuse, R44 ;  /* 0x0000002c4e257220 */ /* 0x040fe20000400000 */
[C---:B------:R-:W-:Y:S01]  /*a730*/  FMUL R24, R78.reuse, R31 ;  /* 0x0000001f4e187220 */ /* 0x040fe20000400000 */
[----:B------:R-:W-:Y:S01]  /*a740*/  F2FP.F16.E5M2.UNPACK_B R158, R158.H1 ;  /* 0x0000009eff9e723e */ /* 0x000fe200030004ff */
[--C-:B------:R-:W-:Y:S02]  /*a750*/  HADD2.F32 R108, -RZ, R155.reuse.H0_H0 ;  /* 0x2000009bff6c7230 */ /* 0x100fe40000004100 */
[----:B------:R-:W-:Y:S01]  /*a760*/  FMUL R27, R78, R34 ;  /* 0x000000224e1b7220 */ /* 0x000fe20000400000 */
[----:B------:R-:W-:Y:S02]  /*a770*/  HADD2.F32 R111, -RZ, R155.H1_H1 ;  /* 0x3000009bff6f7230 */ /* 0x000fe40000004100 */
[C---:B------:R-:W-:Y:S01]  /*a780*/  FFMA R24, R81.reuse, R107, R24 ;  /* 0x0000006b51187223 */ /* 0x040fe20000000018 */
[----:B------:R-:W-:Y:S01]  /*a790*/  F2FP.F16.E5M2.UNPACK_B R159, R159.H1 ;  /* 0x0000009fff9f723e */ /* 0x000fe200030004ff */
[C---:B------:R-:W-:Y:S01]  /*a7a0*/  FFMA R25, R81.reuse, R106, R25 ;  /* 0x0000006a51197223 */ /* 0x040fe20000000019 */
[C---:B------:R-:W-:Y:S01]  /*a7b0*/  FFMA R26, R81.reuse, R109, R26 ;  /* 0x0000006d511a7223 */ /* 0x040fe2000000001a */
[----:B------:R-:W-:Y:S01]  /*a7c0*/  F2FP.F16.E5M2.UNPACK_B R160, R160.H1 ;  /* 0x000000a0ffa0723e */ /* 0x000fe200030004ff */
[C---:B------:R-:W-:Y:S01]  /*a7d0*/  FFMA R27, R81.reuse, R108, R27 ;  /* 0x0000006c511b7223 */ /* 0x040fe2000000001b */
[----:B------:R-:W-:Y:S01]  /*a7e0*/  F2FP.SATFINITE.E5M2.F32.PACK_AB_MERGE_C R6, R24, R23, RZ ;  /* 0x000000171806723e */ /* 0x000fe200048060ff */
[C---:B------:R-:W-:Y:S01]  /*a7f0*/  FMUL R34, R78.reuse, R41 ;  /* 0x000000294e227220 */ /* 0x040fe20000400000 */
[C---:B------:R-:W-:Y:S01]  /*a800*/  FMUL R41, R78.reuse, R48 ;  /* 0x000000304e297220 */ /* 0x040fe20000400000 */
[----:B------:R-:W-:Y:S01]  /*a810*/  FMUL R28, R78, R35 ;  /* 0x000000234e1c7220 */ /* 0x000fe20000400000 */
[----:B------:R-:W-:Y:S01]  /*a820*/  F2FP.F16.E5M2.UNPACK_B R161, R161.H1 ;  /* 0x000000a1ffa1723e */ /* 0x000fe200030004ff */
[--C-:B------:R-:W-:Y:S01]  /*a830*/  HADD2.F32 R112, -RZ, R156.reuse.H0_H0 ;  /* 0x2000009cff707230 */ /* 0x100fe20000004100 */
[----:B------:R-:W-:Y:S01]  /*a840*/  F2FP.SATFINITE.E5M2.F32.PACK_AB_MERGE_C R6, R22, R21, R6 ;  /* 0x000000151606723e */ /* 0x000fe20004806006 */
[C---:B------:R-:W-:Y:S01]  /*a850*/  FFMA R28, R81.reuse, R111, R28 ;  /* 0x0000006f511c7223 */ /* 0x040fe2000000001c */
[C---:B------:R-:W-:Y:S01]  /*a860*/  FFMA R29, R81.reuse, R110, R29 ;  /* 0x0000006e511d7223 */ /* 0x040fe2000000001d */
[C---:B------:R-:W-:Y:S01]  /*a870*/  FFMA R30, R81.reuse, R113, R30 ;  /* 0x00000071511e7223 */ /* 0x040fe2000000001e */
[----:B------:R-:W-:Y:S02]  /*a880*/  HADD2.F32 R115, -RZ, R156.H1_H1 ;  /* 0x3000009cff737230 */ /* 0x000fe40000004100 */
[C---:B------:R-:W-:Y:S01]  /*a890*/  FMUL R31, R78.reuse, R38 ;  /* 0x000000264e1f7220 */ /* 0x040fe20000400000 */
[----:B------:R-:W-:Y:S01]  /*a8a0*/  F2FP.F16.E5M2.UNPACK_B R162, R162.H1 ;  /* 0x000000a2ffa2723e */ /* 0x000fe200030004ff */
[C---:B------:R-:W-:Y:S01]  /*a8b0*/  FMUL R38, R78.reuse, R45 ;  /* 0x0000002d4e267220 */ /* 0x040fe20000400000 */
[C---:B------:R-:W-:Y:S01]  /*a8c0*/  FMUL R45, R78.reuse, R52 ;  /* 0x000000344e2d7220 */ /* 0x040fe20000400000 */
[----:B------:R-:W-:Y:S01]  /*a8d0*/  F2FP.F16.E5M2.UNPACK_B R163, R163.H1 ;  /* 0x000000a3ffa3723e */ /* 0x000fe200030004ff */
[----:B------:R-:W-:Y:S01]  /*a8e0*/  FFMA R31, R81, R112, R31 ;  /* 0x00000070511f7223 */ /* 0x000fe2000000001f */
[----:B------:R-:W-:Y:S01]  /*a8f0*/  FMUL R52, R78, R59 ;  /* 0x0000003b4e347220 */ /* 0x000fe20000400000 */
[----:B------:R-:W-:Y:S01]  /*a900*/  IADD3 R76, PT, PT, R76, 0x1, RZ ;  /* 0x000000014c4c7810 */ /* 0x000fe20007ffe0ff */
[C---:B------:R-:W-:Y:S01]  /*a910*/  FMUL R59, R78.reuse, R66 ;  /* 0x000000424e3b7220 */ /* 0x040fe20000400000 */
[----:B------:R-:W-:Y:S01]  /*a920*/  F2FP.SATFINITE.E5M2.F32.PACK_AB_MERGE_C R66, R13, R12, R14 ;  /* 0x0000000c0d42723e */ /* 0x000fe2000480600e */
[C---:B------:R-:W-:Y:S01]  /*a930*/  FMUL R32, R78.reuse, R39 ;  /* 0x000000274e207220 */ /* 0x040fe20000400000 */
[--C-:B------:R-:W-:Y:S02]  /*a940*/  HADD2.F32 R116, -RZ, R157.reuse.H0_H0 ;  /* 0x2000009dff747230 */ /* 0x100fe40000004100 */
[C---:B------:R-:W-:Y:S01]  /*a950*/  FMUL R35, R78.reuse, R42 ;  /* 0x0000002a4e237220 */ /* 0x040fe20000400000 */
[----:B------:R-:W-:Y:S02]  /*a960*/  HADD2.F32 R119, -RZ, R157.H1_H1 ;  /* 0x3000009dff777230 */ /* 0x000fe40000004100 */
[C---:B------:R-:W-:Y:S01]  /*a970*/  FFMA R32, R81.reuse, R115, R32 ;  /* 0x0000007351207223 */ /* 0x040fe20000000020 */
[----:B------:R-:W-:Y:S01]  /*a980*/  FMUL R36, R78, R43 ;  /* 0x0000002b4e247220 */ /* 0x000fe20000400000 */
[C---:B------:R-:W-:Y:S01]  /*a990*/  FFMA R33, R81.reuse, R114, R33 ;  /* 0x0000007251217223 */ /* 0x040fe20000000021 */
[C---:B------:R-:W-:Y:S01]  /*a9a0*/  FFMA R34, R81.reuse, R117, R34 ;  /* 0x0000007551227223 */ /* 0x040fe20000000022 */
[--C-:B------:R-:W-:Y:S01]  /*a9b0*/  HADD2.F32 R120, -RZ, R158.reuse.H0_H0 ;  /* 0x2000009eff787230 */ /* 0x100fe20000004100 */
[----:B------:R-:W-:Y:S01]  /*a9c0*/  F2FP.SATFINITE.E5M2.F32.PACK_AB_MERGE_C R32, R32, R31, RZ ;  /* 0x0000001f2020723e */ /* 0x000fe200048060ff */
[C---:B------:R-:W-:Y:S01]  /*a9d0*/  FFMA R35, R81.reuse, R116, R35 ;  /* 0x0000007451237223 */ /* 0x040fe20000000023 */
[----:B------:R-:W-:Y:S02]  /*a9e0*/  HADD2.F32 R123, -RZ, R158.H1_H1 ;  /* 0x3000009eff7b7230 */ /* 0x000fe40000004100 */
[----:B------:R-:W-:Y:S01]  /*a9f0*/  FMUL R39, R78, R46 ;  /* 0x0000002e4e277220 */ /* 0x000fe20000400000 */
[----:B------:R-:W-:Y:S01]  /*aa00*/  F2FP.SATFINITE.E5M2.F32.PACK_AB_MERGE_C R32, R30, R29, R32 ;  /* 0x0000001d1e20723e */ /* 0x000fe20004806020 */
[C---:B------:R-:W-:Y:S01]  /*aa10*/  FFMA R36, R81.reuse, R119, R36 ;  /* 0x0000007751247223 */ /* 0x040fe20000000024 */
[C---:B------:R-:W-:Y:S01]  /*aa20*/  FMUL R40, R78.reuse, R47 ;  /* 0x0000002f4e287220 */ /* 0x040fe20000400000 */
[C---:B------:R-:W-:Y:S01]  /*aa30*/  FFMA R37, R81.reuse, R118, R37 ;  /* 0x0000007651257223 */ /* 0x040fe20000000025 */
[C---:B------:R-:W-:Y:S01]  /*aa40*/  FFMA R38, R81.reuse, R121, R38 ;  /* 0x0000007951267223 */ /* 0x040fe20000000026 */
[C---:B------:R-:W-:Y:S01]  /*aa50*/  FMUL R42, R78.reuse, R49 ;  /* 0x000000314e2a7220 */ /* 0x040fe20000400000 */
        /* <DEDUP_REMOVED lines=8> */
[C---:B------:R-:W-:Y:S01]  /*aae0*/  FMUL R57, R78.reuse, R64 ;  /* 0x000000404e397220 */ /* 0x040fe20000400000 */
[----:B------:R-:W-:Y:S01]  /*aaf0*/  FFMA R42, R81, R125, R42 ;  /* 0x0000007d512a7223 */ /* 0x000fe2000000002a */
[C---:B------:R-:W-:Y:S01]  /*ab00*/  FMUL R46, R78.reuse, R53 ;  /* 0x000000354e2e7220 */ /* 0x040fe20000400000 */
[--C-:B------:R-:W-:Y:S01]  /*ab10*/  HADD2.F32 R128, -RZ, R160.reuse.H0_H0 ;  /* 0x200000a0ff807230 */ /* 0x100fe20000004100 */
[----:B------:R-:W-:Y:S01]  /*ab20*/  F2FP.SATFINITE.E5M2.F32.PACK_AB_MERGE_C R64, R5, R4, R86 ;  /* 0x000000040540723e */ /* 0x000fe20004806056 */
[C---:B------:R-:W-:Y:S01]  /*ab30*/  FMUL R51, R78.reuse, R58 ;  /* 0x0000003a4e337220 */ /* 0x040fe20000400000 */
[C---:B------:R-:W-:Y:S01]  /*ab40*/  FMUL R53, R78.reuse, R60 ;  /* 0x0000003c4e357220 */ /* 0x040fe20000400000 */
[C---:B------:R-:W-:Y:S01]  /*ab50*/  FFMA R43, R81.reuse, R124, R43 ;  /* 0x0000007c512b7223 */ /* 0x040fe2000000002b */
[----:B------:R-:W-:Y:S02]  /*ab60*/  HADD2.F32 R131, -RZ, R160.H1_H1 ;  /* 0x300000a0ff837230 */ /* 0x000fe40000004100 */
[C---:B------:R-:W-:Y:S01]  /*ab70*/  FMUL R47, R78.reuse, R54 ;  /* 0x000000364e2f7220 */ /* 0x040fe20000400000 */
[C---:B------:R-:W-:Y:S01]  /*ab80*/  FMUL R58, R78.reuse, R65 ;  /* 0x000000414e3a7220 */ /* 0x040fe20000400000 */
[----:B------:R-:W-:Y:S01]  /*ab90*/  FMUL R60, R78, R67 ;  /* 0x000000434e3c7220 */ /* 0x000fe20000400000 */
[----:B------:R-:W-:Y:S01]  /*aba0*/  F2FP.SATFINITE.E5M2.F32.PACK_AB_MERGE_C R5, R20, R11, RZ ;  /* 0x0000000b1405723e */ /* 0x000fe200048060ff */
[----:B------:R-:W-:Y:S01]  /*abb0*/  FFMA R44, R81, R127, R44 ;  /* 0x0000007f512c7223 */ /* 0x000fe2000000002c */
[C---:B------:R-:W-:Y:S01]  /*abc0*/  FMUL R48, R78.reuse, R55 ;  /* 0x000000374e307220 */ /* 0x040fe20000400000 */
[----:B------:R-:W-:Y:S01]  /*abd0*/  F2FP.SATFINITE.E5M2.F32.PACK_AB_MERGE_C R65, R9, R8, R138 ;  /* 0x000000080941723e */ /* 0x000fe2000480608a */
[----:B------:R-:W-:Y:S01]  /*abe0*/  FFMA R45, R81, R126, R45 ;  /* 0x0000007e512d7223 */ /* 0x000fe2000000002d */
[----:B------:R-:W-:Y:S01]  /*abf0*/  F2FP.SATFINITE.E5M2.F32.PACK_AB_MERGE_C R67, R17, R16, R18 ;  /* 0x000000101143723e */ /* 0x000fe20004806012 */
[----:B------:R-:W-:Y:S01]  /*ac00*/  FMUL R49, R78, R56 ;  /* 0x000000384e317220 */ /* 0x000fe20000400000 */
[C---:B------:R-:W-:Y:S01]  /*ac10*/  FFMA R46, R81.reuse, R129, R46 ;  /* 0x00000081512e7223 */ /* 0x040fe2000000002e */
[--C-:B------:R-:W-:Y:S02]  /*ac20*/  HADD2.F32 R132, -RZ, R161.reuse.H0_H0 ;  /* 0x200000a1ff847230 */ /* 0x100fe40000004100 */
[C---:B------:R-:W-:Y:S01]  /*ac30*/  FFMA R47, R81.reuse, R128, R47 ;  /* 0x00000080512f7223 */ /* 0x040fe2000000002f */
[----:B------:R1:W-:Y:S01]  /*ac40*/  STS.128 [R172+UR49+0xa200], R64 ;  /* 0x00a20040ac007988 */ /* 0x0003e20008000c31 */
[----:B------:R-:W-:Y:S01]  /*ac50*/  HADD2.F32 R135, -RZ, R161.H1_H1 ;  /* 0x300000a1ff877230 */ /* 0x000fe20000004100 */
[----:B------:R-:W-:Y:S01]  /*ac60*/  F2FP.SATFINITE.E5M2.F32.PACK_AB_MERGE_C R5, R10, R7, R5 ;  /* 0x000000070a05723e */ /* 0x000fe20004806005 */
[C---:B------:R-:W-:Y:S01]  /*ac70*/  FFMA R48, R81.reuse, R131, R48 ;  /* 0x0000008351307223 */ /* 0x040fe20000000030 */
[----:B------:R-:W-:Y:S01]  /*ac80*/  F2FP.SATFINITE.E5M2.F32.PACK_AB_MERGE_C R7, R28, R27, RZ ;  /* 0x0000001b1c07723e */ /* 0x000fe200048060ff */
        /* <DEDUP_REMOVED lines=8> */
[----:B------:R-:W-:Y:S01]  /*ad10*/  FMUL R56, R78, R63 ;  /* 0x0000003f4e387220 */ /* 0x000fe20000400000 */
[----:B------:R-:W-:Y:S01]  /*ad20*/  F2FP.SATFINITE.E5M2.F32.PACK_AB_MERGE_C R4, R2, R0, R3 ;  /* 0x000000000204723e */ /* 0x000fe20004806003 */
[C---:B------:R-:W-:Y:S01]  /*ad30*/  FFMA R53, R81.reuse, R134, R53 ;  /* 0x0000008651357223 */ /* 0x040fe20000000035 */
[----:B------:R-:W-:Y:S01]  /*ad40*/  F2FP.SATFINITE.E5M2.F32.PACK_AB_MERGE_C R7, R26, R25, R7 ;  /* 0x000000191a07723e */ /* 0x000fe20004806007 */
[C---:B------:R-:W-:Y:S01]  /*ad50*/  FFMA R54, R81.reuse, R137, R54 ;  /* 0x0000008951367223 */ /* 0x040fe20000000036 */
[--C-:B------:R-:W-:Y:S02]  /*ad60*/  HADD2.F32 R84, -RZ, R163.reuse.H0_H0 ;  /* 0x200000a3ff547230 */ /* 0x100fe40000004100 */
[C---:B------:R-:W-:Y:S01]  /*ad70*/  FFMA R55, R81.reuse, R136, R55 ;  /* 0x0000008851377223 */ /* 0x040fe20000000037 */
[----:B------:R-:W-:Y:S01]  /*ad80*/  HADD2.F32 R85, -RZ, R163.H1_H1 ;  /* 0x300000a3ff557230 */ /* 0x000fe20000004100 */
[----:B------:R1:W-:Y:S01]  /*ad90*/  STS.128 [R192+0xa010], R4 ;  /* 0x00a01004c0007388 */ /* 0x0003e20000000c00 */
[----:B------:R-:W-:Y:S01]  /*ada0*/  F2FP.SATFINITE.E5M2.F32.PACK_AB_MERGE_C R35, R36, R35, RZ ;  /* 0x000000232423723e */ /* 0x000fe200048060ff */
[C---:B------:R-:W-:Y:S01]  /*adb0*/  FFMA R56, R81.reuse, R139, R56 ;  /* 0x0000008b51387223 */ /* 0x040fe20000000038 */
[----:B------:R-:W-:Y:S01]  /*adc0*/  F2FP.SATFINITE.E5M2.F32.PACK_AB_MERGE_C R39, R40, R39, RZ ;  /* 0x000000272827723e */ /* 0x000fe200048060ff */
[C---:B------:R-:W-:Y:S01]  /*add0*/  FFMA R57, R81.reuse, R82, R57 ;  /* 0x0000005251397223 */ /* 0x040fe20000000039 */
[----:B------:R-:W-:Y:S01]  /*ade0*/  F2FP.SATFINITE.E5M2.F32.PACK_AB_MERGE_C R43, R44, R43, RZ ;  /* 0x0000002b2c2b723e */ /* 0x000fe200048060ff */
[C---:B------:R-:W-:Y:S01]  /*adf0*/  FFMA R58, R81.reuse, R83, R58 ;  /* 0x00000053513a7223 */ /* 0x040fe2000000003a */
[C---:B------:R-:W-:Y:S01]  /*ae00*/  FFMA R59, R81.reuse, R84, R59 ;  /* 0x00000054513b7223 */ /* 0x040fe2000000003b */
[----:B------:R-:W-:Y:S01]  /*ae10*/  F2FP.SATFINITE.E5M2.F32.PACK_AB_MERGE_C R33, R34, R33, R35 ;  /* 0x000000212221723e */ /* 0x000fe20004806023 */
        /* <DEDUP_REMOVED lines=11> */
[----:B------:R-:W-:Y:S05]  /*aed0*/  F2FP.SATFINITE.E5M2.F32.PACK_AB_MERGE_C R51, R58, R57, R59 ;  /* 0x000000393a33723e */ /* 0x000fea000480603b */
        /* <DEDUP_REMOVED lines=18> */
.L_x_127:
[----:B------:R-:W-:Y:S05]  /*b000*/  BSYNC.RECONVERGENT B0 ;  /* 0x0000000000007941 */ /* 0x000fea0003800200 */
.L_x_126:
[----:B------:R-:W-:Y:S01]  /*b010*/  BAR.SYNC.DEFER_BLOCKING 0x1, 0x80 ;  /* 0x0042000000007b1d */ /* 0x000fe20000010000 */
[----:B------:R-:W-:Y:S01]  /*b020*/  ISETP.NE.AND P2, PT, R190, RZ, PT ;  /* 0x000000ffbe00720c */ /* 0x000fe20003f45270 */
[----:B------:R-:W-:Y:S01]  /*b030*/  IMAD.IADD R20, R75, 0x1, R147 ;  /* 0x000000014b147824 */ /* 0x000fe200078e0293 */
[----:B------:R-:W-:Y:S01]  /*b040*/  ISETP.NE.AND P0, PT, R191, 0x2, PT ;  /* 0x00000002bf00780c */ /* 0x000fe20003f05270 */
[----:B------:R-:W-:Y:S01]  /*b050*/  IMAD.IADD R21, R77, 0x1, R170 ;  /* 0x000000014d157824 */ /* 0x000fe200078e02aa */
[----:B------:R-:W-:Y:S02]  /*b060*/  ISETP.NE.AND P1, PT, R76, 0x2, PT ;  /* 0x000000024c00780c */ /* 0x000fe40003f25270 */
[----:B------:R-:W-:Y:S02]  /*b070*/  SEL R3, RZ, 0x1, P0 ;  /* 0x00000001ff037807 */ /* 0x000fe40000000000 */
[----:B------:R-:W-:Y:S02]  /*b080*/  SEL R0, RZ, 0x1, P1 ;  /* 0x00000001ff007807 */ /* 0x000fe40000800000 */
[----:B------:R-:W-:Y:S02]  /*b090*/  LOP3.LUT R182, R182, R3, RZ, 0x3c, !PT ;  /* 0x00000003b6b67212 */ /* 0x000fe400078e3cff */
[----:B------:R-:W-:Y:S02]  /*b0a0*/  LOP3.LUT R183, R183, R0, RZ, 0x3c, !PT ;  /* 0x00000000b7b77212 */ /* 0x000fe400078e3cff */
[----:B------:R-:W-:Y:S02]  /*b0b0*/  @P2 R2UR UR36, R179 ;  /* 0x00000000b32422ca */ /* 0x000fe400000e0000 */
[----:B------:R-:W-:Y:S02]  /*b0c0*/  SEL R191, R191, RZ, P0 ;  /* 0x000000ffbfbf7207 */ /* 0x000fe40000000000 */
[----:B------:R-:W-:Y:S01]  /*b0d0*/  SEL R76, R76, RZ, P1 ;  /* 0x000000ff4c4c7207 */ /* 0x000fe20000800000 */
[----:B------:R-:W-:Y:S10]  /*b0e0*/  @P2 BRA `(.L_x_128) ;  /* 0xffffff9800d82947 */ /* 0x000ff4000383ffff */
[----:B------:R-:W-:Y:S05]  /*b0f0*/  EXIT ;  /* 0x000000000000794d */ /* 0x000fea0003800000 */
.L_x_19:
[----:B--2---:R2:W1:Y:S02]  /*b100*/  SYNCS.PHASECHK.TRANS64.TRYWAIT P0, [R3+URZ+0x110], R2 ;  /* 0x00011002030075a7 */ /* 0x00446400080011ff */
[----:B-1----:R-:W-:Y:S05]  /*b110*/  @!P0 NANOSLEEP.SYNCS 0x989680 ;  /* 0x009896800000895d */ /* 0x002fea0003900000 */
[----:B------:R-:W1:Y:S02]  /*b120*/  @!P0 SYNCS.PHASECHK.TRANS64 P0, [R3+URZ+0x110], R2 ;  /* 0x00011002030085a7 */ /* 0x000e6400080010ff */
[----:B-1----:R-:W-:Y:S05]  /*b130*/  @!P0 BRA `(.L_x_19) ;  /* 0xfffffffc00f08947 */ /* 0x002fea000383ffff */
[----:B------:R-:W-:Y:S05]  /*b140*/  BRA `(.L_x_129) ;  /* 0xffffff64002c7947 */ /* 0x000fea000383ffff */
.L_x_22:
[----:B-1----:R-:W-:-:S07]  /*b150*/  MOV R2, UR33 ;  /* 0x0000002100027c02 */ /* 0x002fce0008000f00 */
.L_x_130:
[----:B-1----:R1:W2:Y:S02]  /*b160*/  SYNCS.PHASECHK.TRANS64.TRYWAIT P0, [R2+URZ+0x38], R5 ;  /* 0x00003805020075a7 */ /* 0x0022a400080011ff */
[----:B--2---:R-:W-:Y:S05]  /*b170*/  @!P0 NANOSLEEP.SYNCS 0x989680 ;  /* 0x009896800000895d */ /* 0x004fea0003900000 */
[----:B------:R-:W2:Y:S02]  /*b180*/  @!P0 SYNCS.PHASECHK.TRANS64 P0, [R2+URZ+0x38], R5 ;  /* 0x00003805020085a7 */ /* 0x000ea400080010ff */
[----:B--2---:R-:W-:Y:S05]  /*b190*/  @!P0 BRA `(.L_x_130) ;  /* 0xfffffffc00f08947 */ /* 0x004fea000383ffff */
[----:B------:R-:W-:Y:S05]  /*b1a0*/  BRA `(.L_x_21) ;  /* 0xffffff64007c7947 */ /* 0x000fea000383ffff */
.L_x_28:
[----:B-1----:R-:W-:-:S07]  /*b1b0*/  MOV R2, UR17 ;  /* 0x0000001100027c02 */ /* 0x002fce0008000f00 */
.L_x_131:
[----:B-1----:R1:W2:Y:S02]  /*b1c0*/  SYNCS.PHASECHK.TRANS64.TRYWAIT P0, [R2+URZ+0x38], R5 ;  /* 0x00003805020075a7 */ /* 0x0022a400080011ff */
[----:B--2---:R-:W-:Y:S05]  /*b1d0*/  @!P0 NANOSLEEP.SYNCS 0x989680 ;  /* 0x009896800000895d */ /* 0x004fea0003900000 */
[----:B------:R-:W2:Y:S02]  /*b1e0*/  @!P0 SYNCS.PHASECHK.TRANS64 P0, [R2+URZ+0x38], R5 ;  /* 0x00003805020085a7 */ /* 0x000ea400080010ff */
[----:B--2---:R-:W-:Y:S05]  /*b1f0*/  @!P0 BRA `(.L_x_131) ;  /* 0xfffffffc00f08947 */ /* 0x004fea000383ffff */
[----:B------:R-:W-:Y:S05]  /*b200*/  BRA `(.L_x_27) ;  /* 0xffffff6800247947 */ /* 0x000fea000383ffff */
.L_x_32:
[----:B-1----:R1:W2:Y:S02]  /*b210*/  SYNCS.PHASECHK.TRANS64.TRYWAIT P0, [R2+URZ+0xc0], R3 ;  /* 0x0000c003020075a7 */ /* 0x0022a400080011ff */
[----:B--2---:R-:W-:Y:S05]  /*b220*/  @!P0 NANOSLEEP.SYNCS 0x989680 ;  /* 0x009896800000895d */ /* 0x004fea0003900000 */
[----:B------:R-:W2:Y:S02]  /*b230*/  @!P0 SYNCS.PHASECHK.TRANS64 P0, [R2+URZ+0xc0], R3 ;  /* 0x0000c003020085a7 */ /* 0x000ea400080010ff */
[----:B--2---:R-:W-:Y:S05]  /*b240*/  @!P0 BRA `(.L_x_32) ;  /* 0xfffffffc00f08947 */ /* 0x004fea000383ffff */
[----:B------:R-:W-:Y:S05]  /*b250*/  BRA `(.L_x_132) ;  /* 0xffffff6800b47947 */ /* 0x000fea000383ffff */
.L_x_36:
[----:B----4-:R-:W-:-:S07]  /*b260*/  MOV R0, UR5 ;  /* 0x0000000500007c02 */ /* 0x010fce0008000f00 */
.L_x_133:
[----:B-1----:R1:W2:Y:S02]  /*b270*/  SYNCS.PHASECHK.TRANS64.TRYWAIT P0, [R0+URZ], R3 ;  /* 0x00000003000075a7 */ /* 0x0022a400080011ff */
[----:B--2---:R-:W-:Y:S05]  /*b280*/  @!P0 NANOSLEEP.SYNCS 0x989680 ;  /* 0x009896800000895d */ /* 0x004fea0003900000 */
[----:B------:R-:W2:Y:S02]  /*b290*/  @!P0 SYNCS.PHASECHK.TRANS64 P0, [R0+URZ], R3 ;  /* 0x00000003000085a7 */ /* 0x000ea400080010ff */
[----:B--2---:R-:W-:Y:S05]  /*b2a0*/  @!P0 BRA `(.L_x_133) ;  /* 0xfffffffc00f08947 */ /* 0x004fea000383ffff */
[----:B------:R-:W-:Y:S05]  /*b2b0*/  BRA `(.L_x_134) ;  /* 0xffffff7000247947 */ /* 0x000fea000383ffff */
.L_x_37:
[----:B----4-:R-:W-:-:S07]  /*b2c0*/  MOV R0, UR5 ;  /* 0x0000000500007c02 */ /* 0x010fce0008000f00 */
.L_x_135:
[----:B-1----:R1:W2:Y:S02]  /*b2d0*/  SYNCS.PHASECHK.TRANS64.TRYWAIT P0, [R0+URZ], R3 ;  /* 0x00000003000075a7 */ /* 0x0022a400080011ff */
[----:B--2---:R-:W-:Y:S05]  /*b2e0*/  @!P0 NANOSLEEP.SYNCS 0x989680 ;  /* 0x009896800000895d */ /* 0x004fea0003900000 */
[----:B------:R-:W2:Y:S02]  /*b2f0*/  @!P0 SYNCS.PHASECHK.TRANS64 P0, [R0+URZ], R3 ;  /* 0x00000003000085a7 */ /* 0x000ea400080010ff */
[----:B--2---:R-:W-:Y:S05]  /*b300*/  @!P0 BRA `(.L_x_135) ;  /* 0xfffffffc00f08947 */ /* 0x004fea000383ffff */
[----:B------:R-:W-:Y:S05]  /*b310*/  BRA `(.L_x_136) ;  /* 0xffffff7000307947 */ /* 0x000fea000383ffff */
.L_x_38:
[----:B----4-:R-:W-:-:S07]  /*b320*/  MOV R0, UR5 ;  /* 0x0000000500007c02 */ /* 0x010fce0008000f00 */
.L_x_137:
[----:B-1----:R1:W2:Y:S02]  /*b330*/  SYNCS.PHASECHK.TRANS64.TRYWAIT P0, [R0+URZ], R3 ;  /* 0x00000003000075a7 */ /* 0x0022a400080011ff */
[----:B--2---:R-:W-:Y:S05]  /*b340*/  @!P0 NANOSLEEP.SYNCS 0x989680 ;  /* 0x009896800000895d */ /* 0x004fea0003900000 */
[----:B------:R-:W2:Y:S02]  /*b350*/  @!P0 SYNCS.PHASECHK.TRANS64 P0, [R0+URZ], R3 ;  /* 0x00000003000085a7 */ /* 0x000ea400080010ff */
[----:B--2---:R-:W-:Y:S05]  /*b360*/  @!P0 BRA `(.L_x_137) ;  /* 0xfffffffc00f08947 */ /* 0x004fea000383ffff */
[----:B------:R-:W-:Y:S05]  /*b370*/  BRA `(.L_x_138) ;  /* 0xffffff70003c7947 */ /* 0x000fea000383ffff */
.L_x_39:
[----:B----4-:R-:W-:-:S07]  /*b380*/  MOV R0, UR5 ;  /* 0x0000000500007c02 */ /* 0x010fce0008000f00 */
.L_x_139:
[----:B-1----:R1:W2:Y:S02]  /*b390*/  SYNCS.PHASECHK.TRANS64.TRYWAIT P0, [R0+URZ], R3 ;  /* 0x00000003000075a7 */ /* 0x0022a400080011ff */
[----:B--2---:R-:W-:Y:S05]  /*b3a0*/  @!P0 NANOSLEEP.SYNCS 0x989680 ;  /* 0x009896800000895d */ /* 0x004fea0003900000 */
[----:B------:R-:W2:Y:S02]  /*b3b0*/  @!P0 SYNCS.PHASECHK.TRANS64 P0, [R0+URZ], R3 ;  /* 0x00000003000085a7 */ /* 0x000ea400080010ff */
[----:B--2---:R-:W-:Y:S05]  /*b3c0*/  @!P0 BRA `(.L_x_139) ;  /* 0xfffffffc00f08947 */ /* 0x004fea000383ffff */
[----:B------:R-:W-:Y:S05]  /*b3d0*/  BRA `(.L_x_140) ;  /* 0xffffff7000487947 */ /* 0x000fea000383ffff */
.L_x_40:
[----:B----4-:R-:W-:-:S07]  /*b3e0*/  MOV R0, UR5 ;  /* 0x0000000500007c02 */ /* 0x010fce0008000f00 */
.L_x_141:
[----:B-1----:R1:W2:Y:S02]  /*b3f0*/  SYNCS.PHASECHK.TRANS64.TRYWAIT P0, [R0+URZ], R3 ;  /* 0x00000003000075a7 */ /* 0x0022a400080011ff */
[----:B--2---:R-:W-:Y:S05]  /*b400*/  @!P0 NANOSLEEP.SYNCS 0x989680 ;  /* 0x009896800000895d */ /* 0x004fea0003900000 */
[----:B------:R-:W2:Y:S02]  /*b410*/  @!P0 SYNCS.PHASECHK.TRANS64 P0, [R0+URZ], R3 ;  /* 0x00000003000085a7 */ /* 0x000ea400080010ff */
[----:B--2---:R-:W-:Y:S05]  /*b420*/  @!P0 BRA `(.L_x_141) ;  /* 0xfffffffc00f08947 */ /* 0x004fea000383ffff */
[----:B------:R-:W-:Y:S05]  /*b430*/  BRA `(.L_x_142) ;  /* 0xffffff7000547947 */ /* 0x000fea000383ffff */
.L_x_41:
[----:B----4-:R-:W-:-:S07]  /*b440*/  MOV R0, UR5 ;  /* 0x0000000500007c02 */ /* 0x010fce0008000f00 */
.L_x_143:
[----:B-1----:R1:W2:Y:S02]  /*b450*/  SYNCS.PHASECHK.TRANS64.TRYWAIT P0, [R0+URZ], R3 ;  /* 0x00000003000075a7 */ /* 0x0022a400080011ff */
[----:B--2---:R-:W-:Y:S05]  /*b460*/  @!P0 NANOSLEEP.SYNCS 0x989680 ;  /* 0x009896800000895d */ /* 0x004fea0003900000 */
[----:B------:R-:W2:Y:S02]  /*b470*/  @!P0 SYNCS.PHASECHK.TRANS64 P0, [R0+URZ], R3 ;  /* 0x00000003000085a7 */ /* 0x000ea400080010ff */
[----:B--2---:R-:W-:Y:S05]  /*b480*/  @!P0 BRA `(.L_x_143) ;  /* 0xfffffffc00f08947 */ /* 0x004fea000383ffff */
[----:B------:R-:W-:Y:S05]  /*b490*/  BRA `(.L_x_144) ;  /* 0xffffff7000607947 */ /* 0x000fea000383ffff */
.L_x_44:
[----:B-1----:R1:W2:Y:S02]  /*b4a0*/  SYNCS.PHASECHK.TRANS64.TRYWAIT P0, [R0+URZ+0x100], R5 ;  /* 0x00010005000075a7 */ /* 0x0022a400080011ff */
[----:B--2---:R-:W-:Y:S05]  /*b4b0*/  @!P0 NANOSLEEP.SYNCS 0x989680 ;  /* 0x009896800000895d */ /* 0x004fea0003900000 */
[----:B------:R-:W2:Y:S02]  /*b4c0*/  @!P0 SYNCS.PHASECHK.TRANS64 P0, [R0+URZ+0x100], R5 ;  /* 0x00010005000085a7 */ /* 0x000ea400080010ff */
[----:B--2---:R-:W-:Y:S05]  /*b4d0*/  @!P0 BRA `(.L_x_44) ;  /* 0xfffffffc00f08947 */ /* 0x004fea000383ffff */
[----:B------:R-:W-:Y:S05]  /*b4e0*/  BRA `(.L_x_145) ;  /* 0xffffff7000bc7947 */ /* 0x000fea000383ffff */
.L_x_45:
[----:B------:R-:W-:-:S07]  /*b4f0*/  MOV R0, UR5 ;  /* 0x0000000500007c02 */ /* 0x000fce0008000f00 */
.L_x_146:
[----:B-1----:R1:W2:Y:S02]  /*b500*/  SYNCS.PHASECHK.TRANS64.TRYWAIT P0, [R0+URZ+0xd0], R5 ;  /* 0x0000d005000075a7 */ /* 0x0022a400080011ff */
[----:B--2---:R-:W-:Y:S05]  /*b510*/  @!P0 NANOSLEEP.SYNCS 0x989680 ;  /* 0x009896800000895d */ /* 0x004fea0003900000 */
[----:B------:R-:W2:Y:S02]  /*b520*/  @!P0 SYNCS.PHASECHK.TRANS64 P0, [R0+URZ+0xd0], R5 ;  /* 0x0000d005000085a7 */ /* 0x000ea400080010ff */
[----:B--2---:R-:W-:Y:S05]  /*b530*/  @!P0 BRA `(.L_x_146) ;  /* 0xfffffffc00f08947 */ /* 0x004fea000383ffff */
[----:B------:R-:W-:Y:S05]  /*b540*/  BRA `(.L_x_147) ;  /* 0xffffff7000cc7947 */ /* 0x000fea000383ffff */
.L_x_46:
[----:B-1----:R1:W2:Y:S02]  /*b550*/  SYNCS.PHASECHK.TRANS64.TRYWAIT P1, [R0+URZ+0xc0], R5 ;  /* 0x0000c005000075a7 */ /* 0x0022a400080211ff */
[----:B--2---:R-:W-:Y:S05]  /*b560*/  @!P1 NANOSLEEP.SYNCS 0x989680 ;  /* 0x009896800000995d */ /* 0x004fea0003900000 */
[----:B------:R-:W2:Y:S02]  /*b570*/  @!P1 SYNCS.PHASECHK.TRANS64 P1, [R0+URZ+0xc0], R5 ;  /* 0x0000c005000095a7 */ /* 0x000ea400080210ff */
[----:B--2---:R-:W-:Y:S05]  /*b580*/  @!P1 BRA `(.L_x_46) ;  /* 0xfffffffc00f09947 */ /* 0x004fea000383ffff */
[----:B------:R-:W-:Y:S05]  /*b590*/  BRA `(.L_x_148) ;  /* 0xffffff7000fc7947 */ /* 0x000fea000383ffff */
.L_x_49:
[----:B------:R-:W-:-:S07]  /*b5a0*/  MOV R0, UR5 ;  /* 0x0000000500007c02 */ /* 0x000fce0008000f00 */
.L_x_149:
[----:B-1----:R1:W2:Y:S02]  /*b5b0*/  SYNCS.PHASECHK.TRANS64.TRYWAIT P0, [R0+URZ+0xd0], R3 ;  /* 0x0000d003000075a7 */ /* 0x0022a400080011ff */
[----:B--2---:R-:W-:Y:S05]  /*b5c0*/  @!P0 NANOSLEEP.SYNCS 0x989680 ;  /* 0x009896800000895d */ /* 0x004fea0003900000 */
[----:B------:R-:W2:Y:S02]  /*b5d0*/  @!P0 SYNCS.PHASECHK.TRANS64 P0, [R0+URZ+0xd0], R3 ;  /* 0x0000d003000085a7 */ /* 0x000ea400080010ff */
[----:B--2---:R-:W-:Y:S05]  /*b5e0*/  @!P0 BRA `(.L_x_149) ;  /* 0xfffffffc00f08947 */ /* 0x004fea000383ffff */
[----:B------:R-:W-:Y:S05]  /*b5f0*/  BRA `(.L_x_48) ;  /* 0xffffff7400507947 */ /* 0x000fea000383ffff */
.L_x_56:
[----:B-1----:R1:W2:Y:S02]  /*b600*/  SYNCS.PHASECHK.TRANS64.TRYWAIT P1, [R0+URZ+0xc0], R5 ;  /* 0x0000c005000075a7 */ /* 0x0022a400080211ff */
[----:B--2---:R-:W-:Y:S05]  /*b610*/  @!P1 NANOSLEEP.SYNCS 0x989680 ;  /* 0x009896800000995d */ /* 0x004fea0003900000 */
[----:B------:R-:W2:Y:S02]  /*b620*/  @!P1 SYNCS.PHASECHK.TRANS64 P1, [R0+URZ+0xc0], R5 ;  /* 0x0000c005000095a7 */ /* 0x000ea400080210ff */
[----:B--2---:R-:W-:Y:S05]  /*b630*/  @!P1 BRA `(.L_x_56) ;  /* 0xfffffffc00f09947 */ /* 0x004fea000383ffff */
[----:B------:R-:W-:Y:S05]  /*b640*/  BRA `(.L_x_150) ;  /* 0xffffff7800b07947 */ /* 0x000fea000383ffff */
.L_x_57:
[----:B------:R-:W-:-:S07]  /*b650*/  MOV R3, UR8 ;  /* 0x0000000800037c02 */ /* 0x000fce0008000f00 */
.L_x_151:
[----:B-1----:R1:W2:Y:S02]  /*b660*/  SYNCS.PHASECHK.TRANS64.TRYWAIT P0, [R3+URZ+0xf0], R0 ;  /* 0x0000f000030075a7 */ /* 0x0022a400080011ff */
[----:B--2---:R-:W-:Y:S05]  /*b670*/  @!P0 NANOSLEEP.SYNCS 0x989680 ;  /* 0x009896800000895d */ /* 0x004fea0003900000 */
[----:B------:R-:W2:Y:S02]  /*b680*/  @!P0 SYNCS.PHASECHK.TRANS64 P0, [R3+URZ+0xf0], R0 ;  /* 0x0000f000030085a7 */ /* 0x000ea400080010ff */
[----:B--2---:R-:W-:Y:S05]  /*b690*/  @!P0 BRA `(.L_x_151) ;  /* 0xfffffffc00f08947 */ /* 0x004fea000383ffff */
[----:B------:R-:W-:Y:S05]  /*b6a0*/  BRA `(.L_x_152) ;  /* 0xffffff7800e87947 */ /* 0x000fea000383ffff */
.L_x_60:
[----:B------:R-:W-:Y:S07]  /*b6b0*/  MOV R0, UR7 ;  /* 0x0000000700007c02 */ /* 0x000fee0008000f00 */
.L_x_153:
[----:B-1----:R1:W2:Y:S02]  /*b6c0*/  SYNCS.PHASECHK.TRANS64.TRYWAIT P0, [R0+URZ], R3 ;  /* 0x00000003000075a7 */ /* 0x0022a400080011ff */
[----:B--2---:R-:W-:Y:S05]  /*b6d0*/  @!P0 NANOSLEEP.SYNCS 0x989680 ;  /* 0x009896800000895d */ /* 0x004fea0003900000 */
[----:B------:R-:W2:Y:S02]  /*b6e0*/  @!P0 SYNCS.PHASECHK.TRANS64 P0, [R0+URZ], R3 ;  /* 0x00000003000085a7 */ /* 0x000ea400080010ff */
[----:B--2---:R-:W-:Y:S05]  /*b6f0*/  @!P0 BRA `(.L_x_153) ;  /* 0xfffffffc00f08947 */ /* 0x004fea000383ffff */
[----:B------:R-:W-:Y:S05]  /*b700*/  BRA `(.L_x_59) ;  /* 0xffffff7c00047947 */ /* 0x000fea000383ffff */
.L_x_63:
[----:B------:R-:W-:-:S07]  /*b710*/  MOV R0, UR5 ;  /* 0x0000000500007c02 */ /* 0x000fce0008000f00 */
.L_x_154:
[----:B--2---:R2:W3:Y:S02]  /*b720*/  SYNCS.PHASECHK.TRANS64.TRYWAIT P0, [R0+URZ], R3 ;  /* 0x00000003000075a7 */ /* 0x0044e400080011ff */
[----:B---3--:R-:W-:Y:S05]  /*b730*/  @!P0 NANOSLEEP.SYNCS 0x989680 ;  /* 0x009896800000895d */ /* 0x008fea0003900000 */
[----:B------:R-:W3:Y:S02]  /*b740*/  @!P0 SYNCS.PHASECHK.TRANS64 P0, [R0+URZ], R3 ;  /* 0x00000003000085a7 */ /* 0x000ee400080010ff */
[----:B---3--:R-:W-:Y:S05]  /*b750*/  @!P0 BRA `(.L_x_154) ;  /* 0xfffffffc00f08947 */ /* 0x008fea000383ffff */
[----:B------:R-:W-:Y:S05]  /*b760*/  BRA `(.L_x_155) ;  /* 0xffffff7c00b87947 */ /* 0x000fea000383ffff */
.L_x_64:
[----:B------:R-:W-:-:S07]  /*b770*/  MOV R0, UR7 ;  /* 0x0000000700007c02 */ /* 0x000fce0008000f00 */
.L_x_156:
[----:B--2---:R2:W3:Y:S02]  /*b780*/  SYNCS.PHASECHK.TRANS64.TRYWAIT P0, [R0+URZ], R3 ;  /* 0x00000003000075a7 */ /* 0x0044e400080011ff */
[----:B---3--:R-:W-:Y:S05]  /*b790*/  @!P0 NANOSLEEP.SYNCS 0x989680 ;  /* 0x009896800000895d */ /* 0x008fea0003900000 */
[----:B------:R-:W3:Y:S02]  /*b7a0*/  @!P0 SYNCS.PHASECHK.TRANS64 P0, [R0+URZ], R3 ;  /* 0x00000003000085a7 */ /* 0x000ee400080010ff */
[----:B---3--:R-:W-:Y:S05]  /*b7b0*/  @!P0 BRA `(.L_x_156) ;  /* 0xfffffffc00f08947 */ /* 0x008fea000383ffff */
[----:B------:R-:W-:Y:S05]  /*b7c0*/  BRA `(.L_x_157) ;  /* 0xffffff7c00c47947 */ /* 0x000fea000383ffff */
.L_x_69:
[----:B--2---:R2:W3:Y:S02]  /*b7d0*/  SYNCS.PHASECHK.TRANS64.TRYWAIT P0, [R0+URZ+0xc0], R3 ;  /* 0x0000c003000075a7 */ /* 0x0044e400080011ff */
[----:B---3--:R-:W-:Y:S05]  /*b7e0*/  @!P0 NANOSLEEP.SYNCS 0x989680 ;  /* 0x009896800000895d */ /* 0x008fea0003900000 */
[----:B------:R-:W3:Y:S02]  /*b7f0*/  @!P0 SYNCS.PHASECHK.TRANS64 P0, [R0+URZ+0xc0], R3 ;  /* 0x0000c003000085a7 */ /* 0x000ee400080010ff */
[----:B---3--:R-:W-:Y:S05]  /*b800*/  @!P0 BRA `(.L_x_69) ;  /* 0xfffffffc00f08947 */ /* 0x008fea000383ffff */
[----:B------:R-:W-:Y:S05]  /*b810*/  BRA `(.L_x_158) ;  /* 0xffffff8000d07947 */ /* 0x000fea000383ffff */
.L_x_72:
[----:B------:R-:W-:Y:S07]  /*b820*/  MOV R0, UR7 ;  /* 0x0000000700007c02 */ /* 0x000fee0008000f00 */
.L_x_159:
[----:B--2---:R2:W3:Y:S02]  /*b830*/  SYNCS.PHASECHK.TRANS64.TRYWAIT P0, [R0+URZ+0xb8], R3 ;  /* 0x0000b803000075a7 */ /* 0x0044e400080011ff */
[----:B---3--:R-:W-:Y:S05]  /*b840*/  @!P0 NANOSLEEP.SYNCS 0x989680 ;  /* 0x009896800000895d */ /* 0x008fea0003900000 */
[----:B------:R-:W3:Y:S02]  /*b850*/  @!P0 SYNCS.PHASECHK.TRANS64 P0, [R0+URZ+0xb8], R3 ;  /* 0x0000b803000085a7 */ /* 0x000ee400080010ff */
[----:B---3--:R-:W-:Y:S05]  /*b860*/  @!P0 BRA `(.L_x_159) ;  /* 0xfffffffc00f08947 */ /* 0x008fea000383ffff */
[----:B------:R-:W-:Y:S05]  /*b870*/  BRA `(.L_x_71) ;  /* 0xffffff8400b07947 */ /* 0x000fea000383ffff */
.L_x_75:
[----:B------:R-:W-:Y:S07]  /*b880*/  MOV R3, UR7 ;  /* 0x0000000700037c02 */ /* 0x000fee0008000f00 */
.L_x_160:
[----:B-1----:R1:W2:Y:S02]  /*b890*/  SYNCS.PHASECHK.TRANS64.TRYWAIT P0, [R3+URZ+0x90], R12 ;  /* 0x0000900c030075a7 */ /* 0x0022a400080011ff */
[----:B--2---:R-:W-:Y:S05]  /*b8a0*/  @!P0 NANOSLEEP.SYNCS 0x989680 ;  /* 0x009896800000895d */ /* 0x004fea0003900000 */
[----:B------:R-:W2:Y:S02]  /*b8b0*/  @!P0 SYNCS.PHASECHK.TRANS64 P0, [R3+URZ+0x90], R12 ;  /* 0x0000900c030085a7 */ /* 0x000ea400080010ff */
[----:B--2---:R-:W-:Y:S05]  /*b8c0*/  @!P0 BRA `(.L_x_160) ;  /* 0xfffffffc00f08947 */ /* 0x004fea000383ffff */
[----:B------:R-:W-:Y:S05]  /*b8d0*/  BRA `(.L_x_161) ;  /* 0xffffff8800287947 */ /* 0x000fea000383ffff */
.L_x_76:
[----:B-1----:R-:W-:Y:S07]  /*b8e0*/  MOV R3, UR7 ;  /* 0x0000000700037c02 */ /* 0x002fee0008000f00 */
.L_x_162:
[----:B-1----:R1:W2:Y:S02]  /*b8f0*/  SYNCS.PHASECHK.TRANS64.TRYWAIT P0, [R3+URZ+0x98], R12 ;  /* 0x0000980c030075a7 */ /* 0x0022a400080011ff */
[----:B--2---:R-:W-:Y:S05]  /*b900*/  @!P0 NANOSLEEP.SYNCS 0x989680 ;  /* 0x009896800000895d */ /* 0x004fea0003900000 */
[----:B------:R-:W2:Y:S02]  /*b910*/  @!P0 SYNCS.PHASECHK.TRANS64 P0, [R3+URZ+0x98], R12 ;  /* 0x0000980c030085a7 */ /* 0x000ea400080010ff */
[----:B--2---:R-:W-:Y:S05]  /*b920*/  @!P0 BRA `(.L_x_162) ;  /* 0xfffffffc00f08947 */ /* 0x004fea000383ffff */
[----:B------:R-:W-:Y:S05]  /*b930*/  BRA `(.L_x_163) ;  /* 0xffffff8800647947 */ /* 0x000fea000383ffff */
.L_x_77:
[----:B-1----:R-:W-:Y:S07]  /*b940*/  MOV R3, UR7 ;  /* 0x0000000700037c02 */ /* 0x002fee0008000f00 */
.L_x_164:
[----:B-1----:R1:W2:Y:S02]  /*b950*/  SYNCS.PHASECHK.TRANS64.TRYWAIT P0, [R3+URZ+0xa0], R12 ;  /* 0x0000a00c030075a7 */ /* 0x0022a400080011ff */
[----:B--2---:R-:W-:Y:S05]  /*b960*/  @!P0 NANOSLEEP.SYNCS 0x989680 ;  /* 0x009896800000895d */ /* 0x004fea0003900000 */
[----:B------:R-:W2:Y:S02]  /*b970*/  @!P0 SYNCS.PHASECHK.TRANS64 P0, [R3+URZ+0xa0], R12 ;  /* 0x0000a00c030085a7 */ /* 0x000ea400080010ff */
[----:B--2---:R-:W-:Y:S05]  /*b980*/  @!P0 BRA `(.L_x_164) ;  /* 0xfffffffc00f08947 */ /* 0x004fea000383ffff */
[----:B------:R-:W-:Y:S05]  /*b990*/  BRA `(.L_x_165) ;  /* 0xffffff8800ac7947 */ /* 0x000fea000383ffff */
.L_x_78:
[----:B------:R-:W-:Y:S07]  /*b9a0*/  MOV R3, UR7 ;  /* 0x0000000700037c02 */ /* 0x000fee0008000f00 */
.L_x_166:
[----:B-1----:R1:W2:Y:S02]  /*b9b0*/  SYNCS.PHASECHK.TRANS64.TRYWAIT P0, [R3+URZ+0xa8], R12 ;  /* 0x0000a80c030075a7 */ /* 0x0022a400080011ff */
[----:B--2---:R-:W-:Y:S05]  /*b9c0*/  @!P0 NANOSLEEP.SYNCS 0x989680 ;  /* 0x009896800000895d */ /* 0x004fea0003900000 */
[----:B------:R-:W2:Y:S02]  /*b9d0*/  @!P0 SYNCS.PHASECHK.TRANS64 P0, [R3+URZ+0xa8], R12 ;  /* 0x0000a80c030085a7 */ /* 0x000ea400080010ff */
[----:B--2---:R-:W-:Y:S05]  /*b9e0*/  @!P0 BRA `(.L_x_166) ;  /* 0xfffffffc00f08947 */ /* 0x004fea000383ffff */
[----:B------:R-:W-:Y:S05]  /*b9f0*/  BRA `(.L_x_167) ;  /* 0xffffff8c00347947 */ /* 0x000fea000383ffff */
.L_x_80:
[----:B------:R-:W-:-:S07]  /*ba00*/  MOV R0, UR7 ;  /* 0x0000000700007c02 */ /* 0x000fce0008000f00 */
.L_x_168:
[----:B-1----:R1:W3:Y:S02]  /*ba10*/  SYNCS.PHASECHK.TRANS64.TRYWAIT P0, [R0+URZ+0x90], R3 ;  /* 0x00009003000075a7 */ /* 0x0022e400080011ff */
[----:B---3--:R-:W-:Y:S05]  /*ba20*/  @!P0 NANOSLEEP.SYNCS 0x989680 ;  /* 0x009896800000895d */ /* 0x008fea0003900000 */
[----:B------:R-:W3:Y:S02]  /*ba30*/  @!P0 SYNCS.PHASECHK.TRANS64 P0, [R0+URZ+0x90], R3 ;  /* 0x00009003000085a7 */ /* 0x000ee400080010ff */
[----:B---3--:R-:W-:Y:S05]  /*ba40*/  @!P0 BRA `(.L_x_168) ;  /* 0xfffffffc00f08947 */ /* 0x008fea000383ffff */
[----:B------:R-:W-:Y:S05]  /*ba50*/  BRA `(.L_x_169) ;  /* 0xffffff8c00a47947 */ /* 0x000fea000383ffff */
.L_x_81:
[----:B-1----:R-:W-:-:S07]  /*ba60*/  MOV R0, UR7 ;  /* 0x0000000700007c02 */ /* 0x002fce0008000f00 */
.L_x_170:
[----:B-1----:R1:W3:Y:S02]  /*ba70*/  SYNCS.PHASECHK.TRANS64.TRYWAIT P0, [R0+URZ+0x98], R3 ;  /* 0x00009803000075a7 */ /* 0x0022e400080011ff */
[----:B---3--:R-:W-:Y:S05]  /*ba80*/  @!P0 NANOSLEEP.SYNCS 0x989680 ;  /* 0x009896800000895d */ /* 0x008fea0003900000 */
[----:B------:R-:W3:Y:S02]  /*ba90*/  @!P0 SYNCS.PHASECHK.TRANS64 P0, [R0+URZ+0x98], R3 ;  /* 0x00009803000085a7 */ /* 0x000ee400080010ff */
[----:B---3--:R-:W-:Y:S05]  /*baa0*/  @!P0 BRA `(.L_x_170) ;  /* 0xfffffffc00f08947 */ /* 0x008fea000383ffff */
[----:B------:R-:W-:Y:S05]  /*bab0*/  BRA `(.L_x_171) ;  /* 0xffffff8c00947947 */ /* 0x000fea000383ffff */
.L_x_82:
[----:B-1----:R-:W-:-:S07]  /*bac0*/  MOV R0, UR7 ;  /* 0x0000000700007c02 */ /* 0x002fce0008000f00 */
.L_x_172:
[----:B-1----:R1:W3:Y:S02]  /*bad0*/  SYNCS.PHASECHK.TRANS64.TRYWAIT P0, [R0+URZ+0xa0], R3 ;  /* 0x0000a003000075a7 */ /* 0x0022e400080011ff */
[----:B---3--:R-:W-:Y:S05]  /*bae0*/  @!P0 NANOSLEEP.SYNCS 0x989680 ;  /* 0x009896800000895d */ /* 0x008fea0003900000 */
[----:B------:R-:W3:Y:S02]  /*baf0*/  @!P0 SYNCS.PHASECHK.TRANS64 P0, [R0+URZ+0xa0], R3 ;  /* 0x0000a003000085a7 */ /* 0x000ee400080010ff */
[----:B---3--:R-:W-:Y:S05]  /*bb00*/  @!P0 BRA `(.L_x_172) ;  /* 0xfffffffc00f08947 */ /* 0x008fea000383ffff */
[----:B------:R-:W-:Y:S05]  /*bb10*/  BRA `(.L_x_173) ;  /* 0xffffff8c00847947 */ /* 0x000fea000383ffff */
.L_x_84:
[----:B--2---:R2:W4:Y:S02]  /*bb20*/  SYNCS.PHASECHK.TRANS64.TRYWAIT P0, [R0+URZ+0xc0], R3 ;  /* 0x0000c003000075a7 */ /* 0x00452400080011ff */
[----:B----4-:R-:W-:Y:S05]  /*bb30*/  @!P0 NANOSLEEP.SYNCS 0x989680 ;  /* 0x009896800000895d */ /* 0x010fea0003900000 */
[----:B------:R-:W4:Y:S02]  /*bb40*/  @!P0 SYNCS.PHASECHK.TRANS64 P0, [R0+URZ+0xc0], R3 ;  /* 0x0000c003000085a7 */ /* 0x000f2400080010ff */
[----:B----4-:R-:W-:Y:S05]  /*bb50*/  @!P0 BRA `(.L_x_84) ;  /* 0xfffffffc00f08947 */ /* 0x010fea000383ffff */
[----:B------:R-:W-:Y:S05]  /*bb60*/  BRA `(.L_x_174) ;  /* 0xffffff90004c7947 */ /* 0x000fea000383ffff */
.L_x_95:
[----:B-1----:R1:W3:Y:S02]  /*bb70*/  SYNCS.PHASECHK.TRANS64.TRYWAIT P1, [R3+URZ+0x70], R0 ;  /* 0x00007000030075a7 */ /* 0x0022e400080211ff */
[----:B---3--:R-:W-:Y:S05]  /*bb80*/  @!P1 NANOSLEEP.SYNCS 0x989680 ;  /* 0x009896800000995d */ /* 0x008fea0003900000 */
[----:B------:R-:W3:Y:S02]  /*bb90*/  @!P1 SYNCS.PHASECHK.TRANS64 P1, [R3+URZ+0x70], R0 ;  /* 0x00007000030095a7 */ /* 0x000ee400080210ff */
[----:B---3--:R-:W-:Y:S05]  /*bba0*/  @!P1 BRA `(.L_x_95) ;  /* 0xfffffffc00f09947 */ /* 0x008fea000383ffff */
[----:B------:R-:W-:Y:S05]  /*bbb0*/  BRA `(.L_x_94) ;  /* 0xffffff9c00707947 */ /* 0x000fea000383ffff */
.L_x_97:
[----:B-1----:R1:W4:Y:S02]  /*bbc0*/  SYNCS.PHASECHK.TRANS64.TRYWAIT P0, [R193+URZ+0xe0], R2 ;  /* 0x0000e002c10075a7 */ /* 0x00232400080011ff */
[----:B----4-:R-:W-:Y:S05]  /*bbd0*/  @!P0 NANOSLEEP.SYNCS 0x989680 ;  /* 0x009896800000895d */ /* 0x010fea0003900000 */
[----:B------:R-:W4:Y:S02]  /*bbe0*/  @!P0 SYNCS.PHASECHK.TRANS64 P0, [R193+URZ+0xe0], R2 ;  /* 0x0000e002c10085a7 */ /* 0x000f2400080010ff */
[----:B----4-:R-:W-:Y:S05]  /*bbf0*/  @!P0 BRA `(.L_x_97) ;  /* 0xfffffffc00f08947 */ /* 0x010fea000383ffff */
[----:B------:R-:W-:Y:S05]  /*bc00*/  BRA `(.L_x_96) ;  /* 0xffffff9c00cc7947 */ /* 0x000fea000383ffff */
.L_x_106:
[----:B--2---:R2:W3:Y:S02]  /*bc10*/  SYNCS.PHASECHK.TRANS64.TRYWAIT P0, [R204+URZ+0x70], R3 ;  /* 0x00007003cc0075a7 */ /* 0x0044e400080011ff */
[----:B---3--:R-:W-:Y:S05]  /*bc20*/  @!P0 NANOSLEEP.SYNCS 0x989680 ;  /* 0x009896800000895d */ /* 0x008fea0003900000 */
[----:B------:R-:W3:Y:S02]  /*bc30*/  @!P0 SYNCS.PHASECHK.TRANS64 P0, [R204+URZ+0x70], R3 ;  /* 0x00007003cc0085a7 */ /* 0x000ee400080010ff */
[----:B---3--:R-:W-:Y:S05]  /*bc40*/  @!P0 BRA `(.L_x_106) ;  /* 0xfffffffc00f08947 */ /* 0x008fea000383ffff */
[----:B------:R-:W-:Y:S05]  /*bc50*/  BRA `(.L_x_105) ;  /* 0xffffffb000d87947 */ /* 0x000fea000383ffff */
.L_x_115:
[----:B--2---:R2:W3:Y:S02]  /*bc60*/  SYNCS.PHASECHK.TRANS64.TRYWAIT P0, [R0+URZ+0x70], R5 ;  /* 0x00007005000075a7 */ /* 0x0044e400080011ff */
[----:B---3--:R-:W-:Y:S05]  /*bc70*/  @!P0 NANOSLEEP.SYNCS 0x989680 ;  /* 0x009896800000895d */ /* 0x008fea0003900000 */
[----:B------:R-:W3:Y:S02]  /*bc80*/  @!P0 SYNCS.PHASECHK.TRANS64 P0, [R0+URZ+0x70], R5 ;  /* 0x00007005000085a7 */ /* 0x000ee400080010ff */
[----:B---3--:R-:W-:Y:S05]  /*bc90*/  @!P0 BRA `(.L_x_115) ;  /* 0xfffffffc00f08947 */ /* 0x008fea000383ffff */
[----:B------:R-:W-:Y:S05]  /*bca0*/  BRA `(.L_x_114) ;  /* 0xffffffc800307947 */ /* 0x000fea000383ffff */
.L_x_124:
[----:B--2---:R2:W3:Y:S02]  /*bcb0*/  SYNCS.PHASECHK.TRANS64.TRYWAIT P0, [R0+URZ+0x70], R3 ;  /* 0x00007003000075a7 */ /* 0x0044e400080011ff */
[----:B---3--:R-:W-:Y:S05]  /*bcc0*/  @!P0 NANOSLEEP.SYNCS 0x989680 ;  /* 0x009896800000895d */ /* 0x008fea0003900000 */
[----:B------:R-:W3:Y:S02]  /*bcd0*/  @!P0 SYNCS.PHASECHK.TRANS64 P0, [R0+URZ+0x70], R3 ;  /* 0x00007003000085a7 */ /* 0x000ee400080010ff */
[----:B---3--:R-:W-:Y:S05]  /*bce0*/  @!P0 BRA `(.L_x_124) ;  /* 0xfffffffc00f08947 */ /* 0x008fea000383ffff */
[----:B------:R-:W-:Y:S05]  /*bcf0*/  BRA `(.L_x_123) ;  /* 0xffffffdc00947947 */ /* 0x000fea000383ffff */
        .weak           $__internal_0_$__cuda_sm10x_tcgen05_guardrail_trap_col_being_dealloced_not_returned_by_alloc
        .type           $__internal_0_$__cuda_sm10x_tcgen05_guardrail_trap_col_being_dealloced_not_returned_by_alloc,@function
        .size           $__internal_0_$__cuda_sm10x_tcgen05_guardrail_trap_col_being_dealloced_not_returned_by_alloc,($__internal_1_$__cuda_sm10x_tcgen05_guardrail_trap_phase_invalid_during_alloc - $__internal_0_$__cuda_sm10x_tcgen05_guardrail_trap_col_being_dealloced_not_returned_by_alloc)
$__internal_0_$__cuda_sm10x_tcgen05_guardrail_trap_col_being_dealloced_not_returned_by_alloc:
[----:B------:R-:W-:Y:S05]  /*bd00*/  BPT.TRAP 0x1 ;  /* 0x000000040000795c */ /* 0x000fea0000300000 */
[----:B------:R-:W-:-:S04]  /*bd10*/  HFMA2 R3, -RZ, RZ, 0, 0 ;  /* 0x00000000ff037431 */ /* 0x000fc800000001ff */
[----:B------:R-:W-:Y:S05]  /*bd20*/  RET.REL.NODEC R2 `(_ZN7cutlass13device_kernelINS_4gemm6kernel13GemmUniversalIN4cute5tupleIJiiiiEEENS1_10collective13CollectiveMmaINS1_35MainloopSm100TmaUmmaWarpSpecializedILi7ELi2ELi2ENS5_IJNS4_1CILi1EEESB_SB_EEEEENS5_IJNSA_ILi128EEENSA_ILi256EEENSA_ILi64EEEEEENS_12float_e5m2_tENS5_IJlSB_lEEESI_SJ_NS4_8TiledMMAINS4_8MMA_AtomIJNS4_10MMA_TraitsINS4_19SM100_MMA_F8F6F4_SSEJSI_SI_fSE_SF_NS4_17integral_constantINS4_4UMMA5MajorELSQ_0EEESR_NSO_INSP_7ScaleInELSS_0EEEST_EEEEEENS4_6LayoutISC_NS5_IJNSA_ILi0EEESX_SX_EEEEENS5_IJNS4_10UnderscoreES10_S10_EEEEENS4_13SM90_TMA_LOADENS4_14ComposedLayoutINS4_7SwizzleILi2ELi4ELi3EEENS4_18smem_ptr_flag_bitsILi8EEENSW_INS5_IJNSA_ILi8EEESG_EEENS5_IJSG_SB_EEEEEEEvNS4_8identityES13_S1D_vS1E_EENS_8epilogue10collective18CollectiveEpilogueINS1G_23Sm100TmaWarpSpecializedILi4ELi2ELi64ELb0ELb0EEEJSH_NS5_IJNSW_ISE_SB_EENSW_ISG_SB_EEEEESI_SJ_SI_SJ_NS1G_6fusion15FusionCallbacksIS1K_NS1O_17LinearCombinationISI_fSI_fLNS_15FloatRoundStyleE2EEESH_S1N_JEEENS4_5SM1004TMEM4LOAD26SM100_TMEM_LOAD_32dp32b64xES13_S1D_NS4_39AutoVectorizingCopyWithAssumedAlignmentILi128EEENS4_14SM90_TMA_STOREES1D_S1Z_S1Z_EEEvvEEEEvNT_6ParamsE) ;  /* 0xffffff4002b47950 */ /* 0x000fea0003c3ffff */
        .weak           $__internal_1_$__cuda_sm10x_tcgen05_guardrail_trap_phase_invalid_during_alloc
        .type           $__internal_1_$__cuda_sm10x_tcgen05_guardrail_trap_phase_invalid_during_alloc,@function
        .size           $__internal_1_$__cuda_sm10x_tcgen05_guardrail_trap_phase_invalid_during_alloc,($__internal_2_$__cuda_sm10x_tcgen05_guardrail_trap_unallocated_columns_being_dealloced - $__internal_1_$__cuda_sm10x_tcgen05_guardrail_trap_phase_invalid_during_alloc)
$__internal_1_$__cuda_sm10x_tcgen05_guardrail_trap_phase_invalid_during_alloc:
[----:B------:R-:W-:Y:S05]  /*bd30*/  BPT.TRAP 0x1 ;  /* 0x000000040000795c */ /* 0x000fea0000300000 */
[----:B------:R-:W-:-:S04]  /*bd40*/  MOV R3, 0x0 ;  /* 0x0000000000037802 */ /* 0x000fc80000000f00 */
[----:B------:R-:W-:Y:S05]  /*bd50*/  RET.REL.NODEC R2 `(_ZN7cutlass13device_kernelINS_4gemm6kernel13GemmUniversalIN4cute5tupleIJiiiiEEENS1_10collective13CollectiveMmaINS1_35MainloopSm100TmaUmmaWarpSpecializedILi7ELi2ELi2ENS5_IJNS4_1CILi1EEESB_SB_EEEEENS5_IJNSA_ILi128EEENSA_ILi256EEENSA_ILi64EEEEEENS_12float_e5m2_tENS5_IJlSB_lEEESI_SJ_NS4_8TiledMMAINS4_8MMA_AtomIJNS4_10MMA_TraitsINS4_19SM100_MMA_F8F6F4_SSEJSI_SI_fSE_SF_NS4_17integral_constantINS4_4UMMA5MajorELSQ_0EEESR_NSO_INSP_7ScaleInELSS_0EEEST_EEEEEENS4_6LayoutISC_NS5_IJNSA_ILi0EEESX_SX_EEEEENS5_IJNS4_10UnderscoreES10_S10_EEEEENS4_13SM90_TMA_LOADENS4_14ComposedLayoutINS4_7SwizzleILi2ELi4ELi3EEENS4_18smem_ptr_flag_bitsILi8EEENSW_INS5_IJNSA_ILi8EEESG_EEENS5_IJSG_SB_EEEEEEEvNS4_8identityES13_S1D_vS1E_EENS_8epilogue10collective18CollectiveEpilogueINS1G_23Sm100TmaWarpSpecializedILi4ELi2ELi64ELb0ELb0EEEJSH_NS5_IJNSW_ISE_SB_EENSW_ISG_SB_EEEEESI_SJ_SI_SJ_NS1G_6fusion15FusionCallbacksIS1K_NS1O_17LinearCombinationISI_fSI_fLNS_15FloatRoundStyleE2EEESH_S1N_JEEENS4_5SM1004TMEM4LOAD26SM100_TMEM_LOAD_32dp32b64xES13_S1D_NS4_39AutoVectorizingCopyWithAssumedAlignmentILi128EEENS4_14SM90_TMA_STOREES1D_S1Z_S1Z_EEEvvEEEEvNT_6ParamsE) ;  /* 0xffffff4002a87950 */ /* 0x000fea0003c3ffff */
        .weak           $__internal_2_$__cuda_sm10x_tcgen05_guardrail_trap_unallocated_columns_being_dealloced
        .type           $__internal_2_$__cuda_sm10x_tcgen05_guardrail_trap_unallocated_columns_being_dealloced,@function
        .size           $__internal_2_$__cuda_sm10x_tcgen05_guardrail_trap_unallocated_columns_being_dealloced,(.L_x_176 - $__internal_2_$__cuda_sm10x_tcgen05_guardrail_trap_unallocated_columns_being_dealloced)
$__internal_2_$__cuda_sm10x_tcgen05_guardrail_trap_unallocated_columns_being_dealloced:
[----:B------:R-:W-:Y:S05]  /*bd60*/  BPT.TRAP 0x1 ;  /* 0x000000040000795c */ /* 0x000fea0000300000 */
[----:B------:R-:W-:-:S04]  /*bd70*/  HFMA2 R3, -RZ, RZ, 0, 0 ;  /* 0x00000000ff037431 */ /* 0x000fc800000001ff */
[----:B------:R-:W-:Y:S05]  /*bd80*/  RET.REL.NODEC R2 `(_ZN7cutlass13device_kernelINS_4gemm6kernel13GemmUniversalIN4cute5tupleIJiiiiEEENS1_10collective13CollectiveMmaINS1_35MainloopSm100TmaUmmaWarpSpecializedILi7ELi2ELi2ENS5_IJNS4_1CILi1EEESB_SB_EEEEENS5_IJNSA_ILi128EEENSA_ILi256EEENSA_ILi64EEEEEENS_12float_e5m2_tENS5_IJlSB_lEEESI_SJ_NS4_8TiledMMAINS4_8MMA_AtomIJNS4_10MMA_TraitsINS4_19SM100_MMA_F8F6F4_SSEJSI_SI_fSE_SF_NS4_17integral_constantINS4_4UMMA5MajorELSQ_0EEESR_NSO_INSP_7ScaleInELSS_0EEEST_EEEEEENS4_6LayoutISC_NS5_IJNSA_ILi0EEESX_SX_EEEEENS5_IJNS4_10UnderscoreES10_S10_EEEEENS4_13SM90_TMA_LOADENS4_14ComposedLayoutINS4_7SwizzleILi2ELi4ELi3EEENS4_18smem_ptr_flag_bitsILi8EEENSW_INS5_IJNSA_ILi8EEESG_EEENS5_IJSG_SB_EEEEEEEvNS4_8identityES13_S1D_vS1E_EENS_8epilogue10collective18CollectiveEpilogueINS1G_23Sm100TmaWarpSpecializedILi4ELi2ELi64ELb0ELb0EEEJSH_NS5_IJNSW_ISE_SB_EENSW_ISG_SB_EEEEESI_SJ_SI_SJ_NS1G_6fusion15FusionCallbacksIS1K_NS1O_17LinearCombinationISI_fSI_fLNS_15FloatRoundStyleE2EEESH_S1N_JEEENS4_5SM1004TMEM4LOAD26SM100_TMEM_LOAD_32dp32b64xES13_S1D_NS4_39AutoVectorizingCopyWithAssumedAlignmentILi128EEENS4_14SM90_TMA_STOREES1D_S1Z_S1Z_EEEvvEEEEvNT_6ParamsE) ;  /* 0xffffff40029c7950 */ /* 0x000fea0003c3ffff */
.L_x_175:
[----:B------:R-:W-:-:S00]  /*bd90*/  BRA `(.L_x_175) ;  /* 0xfffffffc00fc7947 */ /* 0x000fc0000383ffff */
[----:B------:R-:W-:-:S00]  /*bda0*/  NOP ;  /* 0x0000000000007918 */ /* 0x000fc00000000000 */
        /* <DEDUP_REMOVED lines=13> */
.L_x_176:


//--------------------- .nv.global.init           --------------------------
	.section	.nv.global.init,"aw",@progbits
.nv.global.init:
	.type		$str$27,@object
	.size		$str$27,($str$28 - $str$27)
$str$27:
        /*0000*/ 	.byte	0x28, 0x61, 0x64, 0x64, 0x72, 0x65, 0x73, 0x73, 0x20, 0x26, 0x20, 0x6d, 0x61, 0x73, 0x6b, 0x29
        /*0010*/ 	.byte	0x20, 0x3d, 0x3d, 0x20, 0x30, 0x00
	.type		$str$28,@object
	.size		$str$28,($str$26 - $str$28)
$str$28:
        /*0016*/ 	.byte	0x2f, 0x74, 0x6d, 0x70, 0x2f, 0x63, 0x75, 0x74, 0x6c, 0x61, 0x73, 0x73, 0x5f, 0x73, 0x77, 0x65
        /*0026*/ 	.byte	0x65, 0x70, 0x5f, 0x73, 0x72, 0x63, 0x2f, 0x69, 0x6e, 0x63, 0x6c, 0x75, 0x64, 0x65, 0x2f, 0x63
        /*0036*/ 	.byte	0x75, 0x74, 0x65, 0x2f, 0x70, 0x6f, 0x69, 0x6e, 0x74, 0x65, 0x72, 0x5f, 0x66, 0x6c, 0x61, 0x67
        /*0046*/ 	.byte	0x67, 0x65, 0x64, 0x2e, 0x68, 0x70, 0x70, 0x00
	.type		$str$26,@object
	.size		$str$26,($str$25 - $str$26)
$str$26:
        /*004e*/ 	.byte	0x2f, 0x74, 0x6d, 0x70, 0x2f, 0x63, 0x75, 0x74, 0x6c, 0x61, 0x73, 0x73, 0x5f, 0x73, 0x77, 0x65
        /*005e*/ 	.byte	0x65, 0x70, 0x5f, 0x73, 0x72, 0x63, 0x2f, 0x69, 0x6e, 0x63, 0x6c, 0x75, 0x64, 0x65, 0x2f, 0x63
        /*006e*/ 	.byte	0x75, 0x74, 0x65, 0x2f, 0x61, 0x74, 0x6f, 0x6d, 0x2f, 0x63, 0x6f, 0x70, 0x79, 0x5f, 0x74, 0x72
        /*007e*/ 	.byte	0x61, 0x69, 0x74, 0x73, 0x5f, 0x73, 0x6d, 0x31, 0x30, 0x30, 0x2e, 0x68, 0x70, 0x70, 0x00
	.type		$str$25,@object
	.size		$str$25,(__unnamed_1 - $str$25)
$str$25:
        /*008d*/ 	.byte	0x28, 0x28, 0x75, 0x69, 0x6e, 0x74, 0x33, 0x32, 0x5f, 0x74, 0x28, 0x74, 0x68, 0x72, 0x65, 0x61
        /*009d*/ 	.byte	0x64, 0x49, 0x64, 0x78, 0x2e, 0x78, 0x29, 0x20, 0x2f, 0x20, 0x33, 0x32, 0x29, 0x20, 0x25, 0x20
        /*00ad*/ 	.byte	0x34, 0x29, 0x20, 0x3d, 0x3d, 0x20, 0x28, 0x28, 0x28, 0x74, 0x6d, 0x65, 0x6d, 0x5f, 0x61, 0x64
        /*00bd*/ 	.byte	0x64, 0x72, 0x20, 0x3e, 0x3e, 0x20, 0x31, 0x36, 0x29, 0x20, 0x2f, 0x20, 0x33, 0x32, 0x29, 0x20
        /*00cd*/ 	.byte	0x25, 0x20, 0x34, 0x29, 0x00
	.type		__unnamed_1,@object
	.size		__unnamed_1,(__unnamed_2 - __unnamed_1)
__unnamed_1:
        /*00d2*/ 	.byte	0x61, 0x75, 0x74, 0x6f, 0x20, 0x63, 0x75, 0x74, 0x65, 0x3a, 0x3a, 0x61, 0x73, 0x5f, 0x70, 0x6f
        /* <DEDUP_REMOVED lines=24> */
        /*0262*/ 	.byte	0x43, 0x3c, 0x38, 0x31, 0x39, 0x32, 0x3e, 0x3e, 0x3e, 0x3e, 0x5d, 0x00
	.type		__unnamed_2,@object
	.size		__unnamed_2,(__unnamed_3 - __unnamed_2)
__unnamed_2:
        /* <DEDUP_REMOVED lines=26> */
	.type		__unnamed_3,@object
	.size		__unnamed_3,(.L_3 - __unnamed_3)
__unnamed_3:
        /* <DEDUP_REMOVED lines=42> */
        /*06aa*/ 	.byte	0x3e, 0x3e, 0x3e, 0x3e, 0x5d, 0x00
.L_3:


//--------------------- .nv.shared._ZN7cutlass13device_kernelINS_4gemm6kernel13GemmUniversalIN4cute5tupleIJiiiiEEENS1_10collective13CollectiveMmaINS1_35MainloopSm100TmaUmmaWarpSpecializedILi7ELi2ELi2ENS5_IJNS4_1CILi1EEESB_SB_EEEEENS5_IJNSA_ILi128EEENSA_ILi256EEENSA_ILi64EEEEEENS_12float_e5m2_tENS5_IJlSB_lEEESI_SJ_NS4_8TiledMMAINS4_8MMA_AtomIJNS4_10MMA_TraitsINS4_19SM100_MMA_F8F6F4_SSEJSI_SI_fSE_SF_NS4_17integral_constantINS4_4UMMA5MajorELSQ_0EEESR_NSO_INSP_7ScaleInELSS_0EEEST_EEEEEENS4_6LayoutISC_NS5_IJNSA_ILi0EEESX_SX_EEEEENS5_IJNS4_10UnderscoreES10_S10_EEEEENS4_13SM90_TMA_LOADENS4_14ComposedLayoutINS4_7SwizzleILi2ELi4ELi3EEENS4_18smem_ptr_flag_bitsILi8EEENSW_INS5_IJNSA_ILi8EEESG_EEENS5_IJSG_SB_EEEEEEEvNS4_8identityES13_S1D_vS1E_EENS_8epilogue10collective18CollectiveEpilogueINS1G_23Sm100TmaWarpSpecializedILi4ELi2ELi64ELb0ELb0EEEJSH_NS5_IJNSW_ISE_SB_EENSW_ISG_SB_EEEEESI_SJ_SI_SJ_NS1G_6fusion15FusionCallbacksIS1K_NS1O_17LinearCombinationISI_fSI_fLNS_15FloatRoundStyleE2EEESH_S1N_JEEENS4_5SM1004TMEM4LOAD26SM100_TMEM_LOAD_32dp32b64xES13_S1D_NS4_39AutoVectorizingCopyWithAssumedAlignmentILi128EEENS4_14SM90_TMA_STOREES1D_S1Z_S1Z_EEEvvEEEEvNT_6ParamsE --------------------------
	.section	.nv.shared._ZN7cutlass13device_kernelINS_4gemm6kernel13GemmUniversalIN4cute5tupleIJiiiiEEENS1_10collective13CollectiveMmaINS1_35MainloopSm100TmaUmmaWarpSpecializedILi7ELi2ELi2ENS5_IJNS4_1CILi1EEESB_SB_EEEEENS5_IJNSA_ILi128EEENSA_ILi256EEENSA_ILi64EEEEEENS_12float_e5m2_tENS5_IJlSB_lEEESI_SJ_NS4_8TiledMMAINS4_8MMA_AtomIJNS4_10MMA_TraitsINS4_19SM100_MMA_F8F6F4_SSEJSI_SI_fSE_SF_NS4_17integral_constantINS4_4UMMA5MajorELSQ_0EEESR_NSO_INSP_7ScaleInELSS_0EEEST_EEEEEENS4_6LayoutISC_NS5_IJNSA_ILi0EEESX_SX_EEEEENS5_IJNS4_10UnderscoreES10_S10_EEEEENS4_13SM90_TMA_LOADENS4_14ComposedLayoutINS4_7SwizzleILi2ELi4ELi3EEENS4_18smem_ptr_flag_bitsILi8EEENSW_INS5_IJNSA_ILi8EEESG_EEENS5_IJSG_SB_EEEEEEEvNS4_8identityES13_S1D_vS1E_EENS_8epilogue10collective18CollectiveEpilogueINS1G_23Sm100TmaWarpSpecializedILi4ELi2ELi64ELb0ELb0EEEJSH_NS5_IJNSW_ISE_SB_EENSW_ISG_SB_EEEEESI_SJ_SI_SJ_NS1G_6fusion15FusionCallbacksIS1K_NS1O_17LinearCombinationISI_fSI_fLNS_15FloatRoundStyleE2EEESH_S1N_JEEENS4_5SM1004TMEM4LOAD26SM100_TMEM_LOAD_32dp32b64xES13_S1D_NS4_39AutoVectorizingCopyWithAssumedAlignmentILi128EEENS4_14SM90_TMA_STOREES1D_S1Z_S1Z_EEEvvEEEEvNT_6ParamsE,"aw",@nobits
	.sectionflags	@""
	.align	16
	.zero		1024


//--------------------- .nv.shared.reserved.0     --------------------------
	.section	.nv.shared.reserved.0,"aw",@nobits
	.weak		__nv_reservedSMEM_offset_0_alias
	.size		__nv_reservedSMEM_offset_0_alias, 0, 64
	.other		__nv_reservedSMEM_offset_0_alias,@"STO_CUDA_RESERVED_SHARED STV_DEFAULT"
__nv_reservedSMEM_offset_0_alias:
	.zero		0
.nv.shared.reserved.0:
	.zero		64
	.weak		__nv_reservedSMEM_tcgen05_partition
	.type		__nv_reservedSMEM_tcgen05_partition,@object
	.size		__nv_reservedSMEM_tcgen05_partition,(.L_0 - __nv_reservedSMEM_tcgen05_partition)
__nv_reservedSMEM_tcgen05_partition:
	.zero		32
.L_0:


//--------------------- .nv.global                --------------------------
	.section	.nv.global,"aw",@nobits
.nv.global:
	.type		_ZN40_INTERNAL_25cab3bd_4_k_cu_26d08410_198894cute1_E,@object
	.size		_ZN40_INTERNAL_25cab3bd_4_k_cu_26d08410_198894cute1_E,(_ZN40_INTERNAL_25cab3bd_4_k_cu_26d08410_198894cuda3std3__45__cpo6cbeginE - _ZN40_INTERNAL_25cab3bd_4_k_cu_26d08410_198894cute1_E)
_ZN40_INTERNAL_25cab3bd_4_k_cu_26d08410_198894cute1_E:
	.zero		1
	.type		_ZN40_INTERNAL_25cab3bd_4_k_cu_26d08410_198894cuda3std3__45__cpo6cbeginE,@object
	.size		_ZN40_INTERNAL_25cab3bd_4_k_cu_26d08410_198894cuda3std3__45__cpo6cbeginE,(_ZN40_INTERNAL_25cab3bd_4_k_cu_26d08410_198894cuda3std3__48in_placeE - _ZN40_INTERNAL_25cab3bd_4_k_cu_26d08410_198894cuda3std3__45__cpo6cbeginE)
_ZN40_INTERNAL_25cab3bd_4_k_cu_26d08410_198894cuda3std3__45__cpo6cbeginE:
	.zero		1
	.type		_ZN40_INTERNAL_25cab3bd_4_k_cu_26d08410_198894cuda3std3__48in_placeE,@object
	.size		_ZN40_INTERNAL_25cab3bd_4_k_cu_26d08410_198894cuda3std3__48in_placeE,(_ZN40_INTERNAL_25cab3bd_4_k_cu_26d08410_198894cuda3std6ranges3__45__cpo9iter_moveE - _ZN40_INTERNAL_25cab3bd_4_k_cu_26d08410_198894cuda3std3__48in_placeE)
_ZN40_INTERNAL_25cab3bd_4_k_cu_26d08410_198894cuda3std3__48in_placeE:
	.zero		1
	.type		_ZN40_INTERNAL_25cab3bd_4_k_cu_26d08410_198894cuda3std6ranges3__45__cpo9iter_moveE,@object
	.size		_ZN40_INTERNAL_25cab3bd_4_k_cu_26d08410_198894cuda3std6ranges3__45__cpo9iter_moveE,(_ZN40_INTERNAL_25cab3bd_4_k_cu_26d08410_198894cuda3std3__45__cpo5beginE - _ZN40_INTERNAL_25cab3bd_4_k_cu_26d08410_198894cuda3std6ranges3__45__cpo9iter_moveE)
_ZN40_INTERNAL_25cab3bd_4_k_cu_26d08410_198894cuda3std6ranges3__45__cpo9iter_moveE:
	.zero		1
	.type		_ZN40_INTERNAL_25cab3bd_4_k_cu_26d08410_198894cuda3std3__45__cpo5beginE,@object
	.size		_ZN40_INTERNAL_25cab3bd_4_k_cu_26d08410_198894cuda3std3__45__cpo5beginE,(_ZN40_INTERNAL_25cab3bd_4_k_cu_26d08410_198894cuda3std3__442_GLOBAL__N__25cab3bd_4_k_cu_26d08410_198896ignoreE - _ZN40_INTERNAL_25cab3bd_4_k_cu_26d08410_198894cuda3std3__45__cpo5beginE)
_ZN40_INTERNAL_25cab3bd_4_k_cu_26d08410_198894cuda3std3__45__cpo5beginE:
	.zero		1
	.type		_ZN40_INTERNAL_25cab3bd_4_k_cu_26d08410_198894cuda3std3__442_GLOBAL__N__25cab3bd_4_k_cu_26d08410_198896ignoreE,@object
	.size		_ZN40_INTERNAL_25cab3bd_4_k_cu_26d08410_198894cuda3std3__442_GLOBAL__N__25cab3bd_4_k_cu_26d08410_198896ignoreE,(_ZN40_INTERNAL_25cab3bd_4_k_cu_26d08410_198894cute7productE - _ZN40_INTERNAL_25cab3bd_4_k_cu_26d08410_198894cuda3std3__442_GLOBAL__N__25cab3bd_4_k_cu_26d08410_198896ignoreE)
_ZN40_INTERNAL_25cab3bd_4_k_cu_26d08410_198894cuda3std3__442_GLOBAL__N__25cab3bd_4_k_cu_26d08410_198896ignoreE:
	.zero		1
	.type		_ZN40_INTERNAL_25cab3bd_4_k_cu_26d08410_198894cute7productE,@object
	.size		_ZN40_INTERNAL_25cab3bd_4_k_cu_26d08410_198894cute7productE,(_ZN40_INTERNAL_25cab3bd_4_k_cu_26d08410_198894cuda3std3__45__cpo3endE - _ZN40_INTERNAL_25cab3bd_4_k_cu_26d08410_198894cute7productE)
_ZN40_INTERNAL_25cab3bd_4_k_cu_26d08410_198894cute7productE:
	.zero		1
	.type		_ZN40_INTERNAL_25cab3bd_4_k_cu_26d08410_198894cuda3std3__45__cpo3endE,@object
	.size		_ZN40_INTERNAL_25cab3bd_4_k_cu_26d08410_198894cuda3std3__45__cpo3endE,(_ZN40_INTERNAL_25cab3bd_4_k_cu_26d08410_198894cuda3std3__419piecewise_constructE - _ZN40_INTERNAL_25cab3bd_4_k_cu_26d08410_198894cuda3std3__45__cpo3endE)
_ZN40_INTERNAL_25cab3bd_4_k_cu_26d08410_198894cuda3std3__45__cpo3endE:
	.zero		1
	.type		_ZN40_INTERNAL_25cab3bd_4_k_cu_26d08410_198894cuda3std3__419piecewise_constructE,@object
	.size		_ZN40_INTERNAL_25cab3bd_4_k_cu_26d08410_198894cuda3std3__419piecewise_constructE,(_ZN40_INTERNAL_25cab3bd_4_k_cu_26d08410_198894cuda3std3__45__cpo4cendE - _ZN40_INTERNAL_25cab3bd_4_k_cu_26d08410_198894cuda3std3__419piecewise_constructE)
_ZN40_INTERNAL_25cab3bd_4_k_cu_26d08410_198894cuda3std3__419piecewise_constructE:
	.zero		1
	.type		_ZN40_INTERNAL_25cab3bd_4_k_cu_26d08410_198894cuda3std3__45__cpo4cendE,@object
	.size		_ZN40_INTERNAL_25cab3bd_4_k_cu_26d08410_198894cuda3std3__45__cpo4cendE,(_ZN40_INTERNAL_25cab3bd_4_k_cu_26d08410_198894cuda3std6ranges3__45__cpo4swapE - _ZN40_INTERNAL_25cab3bd_4_k_cu_26d08410_198894cuda3std3__45__cpo4cendE)
_ZN40_INTERNAL_25cab3bd_4_k_cu_26d08410_198894cuda3std3__45__cpo4cendE:
	.zero		1
	.type		_ZN40_INTERNAL_25cab3bd_4_k_cu_26d08410_198894cuda3std6ranges3__45__cpo4swapE,@object
	.size		_ZN40_INTERNAL_25cab3bd_4_k_cu_26d08410_198894cuda3std6ranges3__45__cpo4swapE,(.L_11 - _ZN40_INTERNAL_25cab3bd_4_k_cu_26d08410_198894cuda3std6ranges3__45__cpo4swapE)
_ZN40_INTERNAL_25cab3bd_4_k_cu_26d08410_198894cuda3std6ranges3__45__cpo4swapE:
	.zero		1
.L_11:


//--------------------- .nv.constant0._ZN7cutlass13device_kernelINS_4gemm6kernel13GemmUniversalIN4cute5tupleIJiiiiEEENS1_10collective13CollectiveMmaINS1_35MainloopSm100TmaUmmaWarpSpecializedILi7ELi2ELi2ENS5_IJNS4_1CILi1EEESB_SB_EEEEENS5_IJNSA_ILi128EEENSA_ILi256EEENSA_ILi64EEEEEENS_12float_e5m2_tENS5_IJlSB_lEEESI_SJ_NS4_8TiledMMAINS4_8MMA_AtomIJNS4_10MMA_TraitsINS4_19SM100_MMA_F8F6F4_SSEJSI_SI_fSE_SF_NS4_17integral_constantINS4_4UMMA5MajorELSQ_0EEESR_NSO_INSP_7ScaleInELSS_0EEEST_EEEEEENS4_6LayoutISC_NS5_IJNSA_ILi0EEESX_SX_EEEEENS5_IJNS4_10UnderscoreES10_S10_EEEEENS4_13SM90_TMA_LOADENS4_14ComposedLayoutINS4_7SwizzleILi2ELi4ELi3EEENS4_18smem_ptr_flag_bitsILi8EEENSW_INS5_IJNSA_ILi8EEESG_EEENS5_IJSG_SB_EEEEEEEvNS4_8identityES13_S1D_vS1E_EENS_8epilogue10collective18CollectiveEpilogueINS1G_23Sm100TmaWarpSpecializedILi4ELi2ELi64ELb0ELb0EEEJSH_NS5_IJNSW_ISE_SB_EENSW_ISG_SB_EEEEESI_SJ_SI_SJ_NS1G_6fusion15FusionCallbacksIS1K_NS1O_17LinearCombinationISI_fSI_fLNS_15FloatRoundStyleE2EEESH_S1N_JEEENS4_5SM1004TMEM4LOAD26SM100_TMEM_LOAD_32dp32b64xES13_S1D_NS4_39AutoVectorizingCopyWithAssumedAlignmentILi128EEENS4_14SM90_TMA_STOREES1D_S1Z_S1Z_EEEvvEEEEvNT_6ParamsE --------------------------
	.section	.nv.constant0._ZN7cutlass13device_kernelINS_4gemm6kernel13GemmUniversalIN4cute5tupleIJiiiiEEENS1_10collective13CollectiveMmaINS1_35MainloopSm100TmaUmmaWarpSpecializedILi7ELi2ELi2ENS5_IJNS4_1CILi1EEESB_SB_EEEEENS5_IJNSA_ILi128EEENSA_ILi256EEENSA_ILi64EEEEEENS_12float_e5m2_tENS5_IJlSB_lEEESI_SJ_NS4_8TiledMMAINS4_8MMA_AtomIJNS4_10MMA_TraitsINS4_19SM100_MMA_F8F6F4_SSEJSI_SI_fSE_SF_NS4_17integral_constantINS4_4UMMA5MajorELSQ_0EEESR_NSO_INSP_7ScaleInELSS_0EEEST_EEEEEENS4_6LayoutISC_NS5_IJNSA_ILi0EEESX_SX_EEEEENS5_IJNS4_10UnderscoreES10_S10_EEEEENS4_13SM90_TMA_LOADENS4_14ComposedLayoutINS4_7SwizzleILi2ELi4ELi3EEENS4_18smem_ptr_flag_bitsILi8EEENSW_INS5_IJNSA_ILi8EEESG_EEENS5_IJSG_SB_EEEEEEEvNS4_8identityES13_S1D_vS1E_EENS_8epilogue10collective18CollectiveEpilogueINS1G_23Sm100TmaWarpSpecializedILi4ELi2ELi64ELb0ELb0EEEJSH_NS5_IJNSW_ISE_SB_EENSW_ISG_SB_EEEEESI_SJ_SI_SJ_NS1G_6fusion15FusionCallbacksIS1K_NS1O_17LinearCombinationISI_fSI_fLNS_15FloatRoundStyleE2EEESH_S1N_JEEENS4_5SM1004TMEM4LOAD26SM100_TMEM_LOAD_32dp32b64xES13_S1D_NS4_39AutoVectorizingCopyWithAssumedAlignmentILi128EEENS4_14SM90_TMA_STOREES1D_S1Z_S1Z_EEEvvEEEEvNT_6ParamsE,"a",@progbits
	.sectionflags	@""
	.align	4
.nv.constant0._ZN7cutlass13device_kernelINS_4gemm6kernel13GemmUniversalIN4cute5tupleIJiiiiEEENS1_10collective13CollectiveMmaINS1_35MainloopSm100TmaUmmaWarpSpecializedILi7ELi2ELi2ENS5_IJNS4_1CILi1EEESB_SB_EEEEENS5_IJNSA_ILi128EEENSA_ILi256EEENSA_ILi64EEEEEENS_12float_e5m2_tENS5_IJlSB_lEEESI_SJ_NS4_8TiledMMAINS4_8MMA_AtomIJNS4_10MMA_TraitsINS4_19SM100_MMA_F8F6F4_SSEJSI_SI_fSE_SF_NS4_17integral_constantINS4_4UMMA5MajorELSQ_0EEESR_NSO_INSP_7ScaleInELSS_0EEEST_EEEEEENS4_6LayoutISC_NS5_IJNSA_ILi0EEESX_SX_EEEEENS5_IJNS4_10UnderscoreES10_S10_EEEEENS4_13SM90_TMA_LOADENS4_14ComposedLayoutINS4_7SwizzleILi2ELi4ELi3EEENS4_18smem_ptr_flag_bitsILi8EEENSW_INS5_IJNSA_ILi8EEESG_EEENS5_IJSG_SB_EEEEEEEvNS4_8identityES13_S1D_vS1E_EENS_8epilogue10collective18CollectiveEpilogueINS1G_23Sm100TmaWarpSpecializedILi4ELi2ELi64ELb0ELb0EEEJSH_NS5_IJNSW_ISE_SB_EENSW_ISG_SB_EEEEESI_SJ_SI_SJ_NS1G_6fusion15FusionCallbacksIS1K_NS1O_17LinearCombinationISI_fSI_fLNS_15FloatRoundStyleE2EEESH_S1N_JEEENS4_5SM1004TMEM4LOAD26SM100_TMEM_LOAD_32dp32b64xES13_S1D_NS4_39AutoVectorizingCopyWithAssumedAlignmentILi128EEENS4_14SM90_TMA_STOREES1D_S1Z_S1Z_EEEvvEEEEvNT_6ParamsE:
	.zero		2944


//--------------------- SYMBOLS --------------------------

	.type		.nv.reservedSmem.offset0,@object
	.size		.nv.reservedSmem.offset0,0x4
	.type		.nv.reservedSmem.cap,@object
	.size		.nv.reservedSmem.cap,0x4
	.type		__assertfail,@function
